def matmul_kernel(
    a_ptr,
    b_ptr,
    c_ptr,
    M,
    N,
    K,
    stride_am,
    stride_ak,
    stride_bk,
    stride_bn,
    stride_cm,
    stride_cn,
    BLOCK_M: tl.constexpr,
    BLOCK_N: tl.constexpr,
    BLOCK_K: tl.constexpr,
    GROUP_M: tl.constexpr,
):
    pid = tl.program_id(axis=0)
    num_pid_m = tl.cdiv(M, BLOCK_M)
    num_pid_n = tl.cdiv(N, BLOCK_N)
    num_pid_in_group = GROUP_M * num_pid_n
    group_id = pid // num_pid_in_group
    first_pid_m = group_id * GROUP_M
    group_size_m = min(num_pid_m - first_pid_m, GROUP_M)
    pid_m = first_pid_m + ((pid % num_pid_in_group) % group_size_m)
    pid_n = (pid % num_pid_in_group) // group_size_m

    offs_am = (pid_m * BLOCK_M + tl.arange(0, BLOCK_M)) % M
    offs_bn = (pid_n * BLOCK_N + tl.arange(0, BLOCK_N)) % N
    offs_k = tl.arange(0, BLOCK_K)
    a_ptrs = a_ptr + offs_am[:, None] * stride_am + offs_k[None, :] * stride_ak
    b_ptrs = b_ptr + offs_k[:, None] * stride_bk + offs_bn[None, :] * stride_bn

    acc = tl.zeros((BLOCK_M, BLOCK_N), dtype=tl.float32)
    for kk in range(0, tl.cdiv(K, BLOCK_K)):
        a = tl.load(a_ptrs, mask=offs_k[None, :] < K - kk * BLOCK_K, other=0.0)
        b = tl.load(b_ptrs, mask=offs_k[:, None] < K - kk * BLOCK_K, other=0.0)
        acc = tl.dot(a, b, acc)
        a_ptrs += BLOCK_K * stride_ak
        b_ptrs += BLOCK_K * stride_bk

    c = acc.to(c_ptr.dtype.element_ty)
    offs_cm = pid_m * BLOCK_M + tl.arange(0, BLOCK_M)
    offs_cn = pid_n * BLOCK_N + tl.arange(0, BLOCK_N)
    c_ptrs = c_ptr + offs_cm[:, None] * stride_cm + offs_cn[None, :] * stride_cn
    mask = (offs_cm[:, None] < M) & (offs_cn[None, :] < N)
    tl.store(c_ptrs, c, mask=mask)

# config = {"BLOCK_K": 128, "BLOCK_M": 64, "BLOCK_N": 64, "GROUP_M": 8, "arch": "sm_100", "dtype": "fp8e4m3", "num_ctas": 2, "num_stages": 3, "num_warps": 4}
# arch = sm_100


// ===== COMPILED SASS (sm_100a) =====

	.target	sm_100a

	.elftype	@"ET_EXEC"


//--------------------- .note.nv.tkinfo           --------------------------
	.section	.note.nv.tkinfo,"",@"SHT_NOTE"
	.sectionflags	@"SHF_NOTE_NV_TKINFO"
	.tkinfo
        /*0018*/ 	.word	0x00000081
        /*0030*/ 	.string	""
        /*0030*/ 	.string	"ptxas-blackwell"
        /*0030*/ 	.string	"Cuda compilation tools, release 12.9, V12.9.86"
        /*0030*/ 	.string	"Build cuda_12.9.r12.9/compiler.36037853_0"
        /*0030*/ 	.string	"-v  -suppress-debug-info  -lineinfo  -arch sm_100a "



//--------------------- .note.nv.cuver            --------------------------
	.section	.note.nv.cuver,"",@"SHT_NOTE"
	.sectionflags	@"SHF_NOTE_NV_CUVER"
        /*0018*/ 	.short	0x0001
        /*001a*/ 	.short	0x0064
        /*001c*/ 	.short	0x0001
        /*001e*/ 	.short	0x0000
        /*0020*/ 	.short	0x0001
        /*0022*/ 	.short	0x0000


//--------------------- .nv.info                  --------------------------
	.section	.nv.info,"",@"SHT_CUDA_INFO"
	.align	4


	//----- nvinfo : EIATTR_REGCOUNT
	.align		4
        /*0000*/ 	.byte	0x04, 0x2f
        /*0002*/ 	.short	(.L_4 - .L_3)
	.align		4
.L_3:
        /*0004*/ 	.word	index@(matmul_kernel)
        /*0008*/ 	.word	0x000000ff


	//----- nvinfo : EIATTR_FRAME_SIZE
	.align		4
.L_4:
        /*000c*/ 	.byte	0x04, 0x11
        /*000e*/ 	.short	(.L_6 - .L_5)
	.align		4
.L_5:
        /*0010*/ 	.word	index@($__internal_2_$__cuda_sm10x_tcgen05_guardrail_trap_unallocated_columns_being_dealloced)
        /*0014*/ 	.word	0x00000048


	//----- nvinfo : EIATTR_FRAME_SIZE
	.align		4
.L_6:
        /*0018*/ 	.byte	0x04, 0x11
        /*001a*/ 	.short	(.L_8 - .L_7)
	.align		4
.L_7:
        /*001c*/ 	.word	index@($__internal_1_$__cuda_sm10x_tcgen05_guardrail_trap_phase_invalid_during_alloc)
        /*0020*/ 	.word	0x00000048


	//----- nvinfo : EIATTR_FRAME_SIZE
	.align		4
.L_8:
        /*0024*/ 	.byte	0x04, 0x11
        /*0026*/ 	.short	(.L_10 - .L_9)
	.align		4
.L_9:
        /*0028*/ 	.word	index@($__internal_0_$__cuda_sm10x_tcgen05_guardrail_trap_col_being_dealloced_not_returned_by_alloc)
        /*002c*/ 	.word	0x00000048


	//----- nvinfo : EIATTR_FRAME_SIZE
	.align		4
.L_10:
        /*0030*/ 	.byte	0x04, 0x11
        /*0032*/ 	.short	(.L_12 - .L_11)
	.align		4
.L_11:
        /*0034*/ 	.word	index@(matmul_kernel)
        /*0038*/ 	.word	0x00000048


	//----- nvinfo : EIATTR_MIN_STACK_SIZE
	.align		4
.L_12:
        /*003c*/ 	.byte	0x04, 0x12
        /*003e*/ 	.short	(.L_14 - .L_13)
	.align		4
.L_13:
        /*0040*/ 	.word	index@(matmul_kernel)
        /*0044*/ 	.word	0x00000048
.L_14:


//--------------------- .nv.info.matmul_kernel    --------------------------
	.section	.nv.info.matmul_kernel,"",@"SHT_CUDA_INFO"
	.sectionflags	@""
	.align	4


	//----- nvinfo : EIATTR_CUDA_API_VERSION
	.align		4
        /*0000*/ 	.byte	0x04, 0x37
        /*0002*/ 	.short	(.L_16 - .L_15)
.L_15:
        /*0004*/ 	.word	0x00000081


	//----- nvinfo : EIATTR_KPARAM_INFO
	.align		4
.L_16:
        /*0008*/ 	.byte	0x04, 0x17
        /*000a*/ 	.short	(.L_18 - .L_17)
.L_17:
        /*000c*/ 	.word	0x00000000
        /*0010*/ 	.short	0x000d
        /*0012*/ 	.short	0x0048
        /*0014*/ 	.byte	0x00, 0xf4, 0x21, 0x00


	//----- nvinfo : EIATTR_KPARAM_INFO
	.align		4
.L_18:
        /*0018*/ 	.byte	0x04, 0x17
        /*001a*/ 	.short	(.L_20 - .L_19)
.L_19:
        /*001c*/ 	.word	0x00000000
        /*0020*/ 	.short	0x000c
        /*0022*/ 	.short	0x0040
        /*0024*/ 	.byte	0x00, 0xf4, 0x21, 0x00


	//----- nvinfo : EIATTR_KPARAM_INFO
	.align		4
.L_20:
        /*0028*/ 	.byte	0x04, 0x17
        /*002a*/ 	.short	(.L_22 - .L_21)
.L_21:
        /*002c*/ 	.word	0x00000000
        /*0030*/ 	.short	0x000b
        /*0032*/ 	.short	0x0038
        /*0034*/ 	.byte	0x00, 0xf0, 0x11, 0x00


	//----- nvinfo : EIATTR_KPARAM_INFO
	.align		4
.L_22:
        /*0038*/ 	.byte	0x04, 0x17
        /*003a*/ 	.short	(.L_24 - .L_23)
.L_23:
        /*003c*/ 	.word	0x00000000
        /*0040*/ 	.short	0x000a
        /*0042*/ 	.short	0x0034
        /*0044*/ 	.byte	0x00, 0xf0, 0x11, 0x00


	//----- nvinfo : EIATTR_KPARAM_INFO
	.align		4
.L_24:
        /*0048*/ 	.byte	0x04, 0x17
        /*004a*/ 	.short	(.L_26 - .L_25)
.L_25:
        /*004c*/ 	.word	0x00000000
        /*0050*/ 	.short	0x0009
        /*0052*/ 	.short	0x0030
        /*0054*/ 	.byte	0x00, 0xf0, 0x11, 0x00


	//----- nvinfo : EIATTR_KPARAM_INFO
	.align		4
.L_26:
        /*0058*/ 	.byte	0x04, 0x17
        /*005a*/ 	.short	(.L_28 - .L_27)
.L_27:
        /*005c*/ 	.word	0x00000000
        /*0060*/ 	.short	0x0008
        /*0062*/ 	.short	0x002c
        /*0064*/ 	.byte	0x00, 0xf0, 0x11, 0x00


	//----- nvinfo : EIATTR_KPARAM_INFO
	.align		4
.L_28:
        /*0068*/ 	.byte	0x04, 0x17
        /*006a*/ 	.short	(.L_30 - .L_29)
.L_29:
        /*006c*/ 	.word	0x00000000
        /*0070*/ 	.short	0x0007
        /*0072*/ 	.short	0x0028
        /*0074*/ 	.byte	0x00, 0xf0, 0x11, 0x00


	//----- nvinfo : EIATTR_KPARAM_INFO
	.align		4
.L_30:
        /*0078*/ 	.byte	0x04, 0x17
        /*007a*/ 	.short	(.L_32 - .L_31)
.L_31:
        /*007c*/ 	.word	0x00000000
        /*0080*/ 	.short	0x0006
        /*0082*/ 	.short	0x0024
        /*0084*/ 	.byte	0x00, 0xf0, 0x11, 0x00


	//----- nvinfo : EIATTR_KPARAM_INFO
	.align		4
.L_32:
        /*0088*/ 	.byte	0x04, 0x17
        /*008a*/ 	.short	(.L_34 - .L_33)
.L_33:
        /*008c*/ 	.word	0x00000000
        /*0090*/ 	.short	0x0005
        /*0092*/ 	.short	0x0020
        /*0094*/ 	.byte	0x00, 0xf0, 0x11, 0x00


	//----- nvinfo : EIATTR_KPARAM_INFO
	.align		4
.L_34:
        /*0098*/ 	.byte	0x04, 0x17
        /*009a*/ 	.short	(.L_36 - .L_35)
.L_35:
        /*009c*/ 	.word	0x00000000
        /*00a0*/ 	.short	0x0004
        /*00a2*/ 	.short	0x001c
        /*00a4*/ 	.byte	0x00, 0xf0, 0x11, 0x00


	//----- nvinfo : EIATTR_KPARAM_INFO
	.align		4
.L_36:
        /*00a8*/ 	.byte	0x04, 0x17
        /*00aa*/ 	.short	(.L_38 - .L_37)
.L_37:
        /*00ac*/ 	.word	0x00000000
        /*00b0*/ 	.short	0x0003
        /*00b2*/ 	.short	0x0018
        /*00b4*/ 	.byte	0x00, 0xf0, 0x11, 0x00


	//----- nvinfo : EIATTR_KPARAM_INFO
	.align		4
.L_38:
        /*00b8*/ 	.byte	0x04, 0x17
        /*00ba*/ 	.short	(.L_40 - .L_39)
.L_39:
        /*00bc*/ 	.word	0x00000000
        /*00c0*/ 	.short	0x0002
        /*00c2*/ 	.short	0x0010
        /*00c4*/ 	.byte	0x00, 0xf4, 0x21, 0x00


	//----- nvinfo : EIATTR_KPARAM_INFO
	.align		4
.L_40:
        /*00c8*/ 	.byte	0x04, 0x17
        /*00ca*/ 	.short	(.L_42 - .L_41)
.L_41:
        /*00cc*/ 	.word	0x00000000
        /*00d0*/ 	.short	0x0001
        /*00d2*/ 	.short	0x0008
        /*00d4*/ 	.byte	0x00, 0xf4, 0x21, 0x00


	//----- nvinfo : EIATTR_KPARAM_INFO
	.align		4
.L_42:
        /*00d8*/ 	.byte	0x04, 0x17
        /*00da*/ 	.short	(.L_44 - .L_43)
.L_43:
        /*00dc*/ 	.word	0x00000000
        /*00e0*/ 	.short	0x0000
        /*00e2*/ 	.short	0x0000
        /*00e4*/ 	.byte	0x00, 0xf4, 0x21, 0x00


	//----- nvinfo : EIATTR_EXPLICIT_CLUSTER
	.align		4
.L_44:
        /*00e8*/ 	.byte	0x01, 0x3e
	.zero		2


	//----- nvinfo : EIATTR_CTA_PER_CLUSTER
	.align		4
        /*00ec*/ 	.byte	0x04, 0x3d
        /*00ee*/ 	.short	(.L_46 - .L_45)
.L_45:
        /*00f0*/ 	.word	0x00000002
        /*00f4*/ 	.word	0x00000001
        /*00f8*/ 	.word	0x00000001


	//----- nvinfo : EIATTR_AT_ENTRY_FRAGMENTS
	.align		4
.L_46:
        /*00fc*/ 	.byte	0x04, 0x4f
        /*00fe*/ 	.short	(.L_48 - .L_47)


	//   ....[0]....
.L_47:
        /*0100*/ 	.word	0x00000004


	//----- nvinfo : EIATTR_RESERVED_SMEM_USED
	.align		4
.L_48:
        /*0104*/ 	.byte	0x01, 0x41
	.zero		2


	//----- nvinfo : EIATTR_SPARSE_MMA_MASK
	.align		4
        /*0108*/ 	.byte	0x03, 0x50
        /*010a*/ 	.short	0x0000


	//----- nvinfo : EIATTR_TCGEN05_1CTA_USED
	.align		4
        /*010c*/ 	.byte	0x01, 0x51
	.zero		2


	//----- nvinfo : EIATTR_MAXREG_COUNT
	.align		4
        /*0110*/ 	.byte	0x03, 0x1b
        /*0112*/ 	.short	0x00ff


	//----- nvinfo : EIATTR_NUM_BARRIERS
	.align		4
        /*0114*/ 	.byte	0x02, 0x4c
        /*0116*/ 	.byte	0x01
	.zero		1


	//----- nvinfo : EIATTR_ANNOTATIONS
	.align		4
        /*0118*/ 	.byte	0x04, 0x55
        /*011a*/ 	.short	(.L_50 - .L_49)


	//   ....[0]....
.L_49:
        /*011c*/ 	.word	0x00000001
        /*0120*/ 	.byte	0x30, 0x0a, 0x00, 0x00, 0x01, 0x00, 0x00, 0x00, 0x60, 0x55, 0x00, 0x00, 0x01, 0x00, 0x00, 0x00
        /* <DEDUP_REMOVED lines=20> */
        /*0270*/ 	.byte	0xd0, 0xab, 0x00, 0x00, 0x01, 0x00, 0x00, 0x00, 0xf0, 0xab, 0x00, 0x00


	//----- nvinfo : EIATTR_INT_WARP_WIDE_INSTR_OFFSETS
	.align		4
.L_50:
        /*027c*/ 	.byte	0x04, 0x31
        /*027e*/ 	.short	(.L_52 - .L_51)


	//   ....[0]....
.L_51:
        /*0280*/ 	.word	0x00000d20


	//   ....[1]....
        /*0284*/ 	.word	0x00000d30


	//   ....[2]....
        /*0288*/ 	.word	0x000037e0


	//   ....[3]....
        /*028c*/ 	.word	0x0000b9e0


	//   ....[4]....
        /*0290*/ 	.word	0x0000ba30


	//----- nvinfo : EIATTR_COOP_GROUP_MASK_REGIDS
	.align		4
.L_52:
        /*0294*/ 	.byte	0x04, 0x29
        /*0296*/ 	.short	(.L_54 - .L_53)


	//   ....[0]....
.L_53:
        /*0298*/ 	.word	0xffffffff


	//   ....[1]....
        /*029c*/ 	.word	0xffffffff


	//   ....[2]....
        /*02a0*/ 	.word	0xffffffff


	//   ....[3]....
        /*02a4*/ 	.word	0xffffffff


	//----- nvinfo : EIATTR_COOP_GROUP_INSTR_OFFSETS
	.align		4
.L_54:
        /*02a8*/ 	.byte	0x04, 0x28
        /*02aa*/ 	.short	(.L_56 - .L_55)


	//   ....[0]....
.L_55:
        /*02ac*/ 	.word	0x00000080


	//   ....[1]....
        /*02b0*/ 	.word	0x00000330


	//   ....[2]....
        /*02b4*/ 	.word	0x0000b880


	//   ....[3]....
        /*02b8*/ 	.word	0x0000bae0


	//----- nvinfo : EIATTR_VRC_CTA_INIT_COUNT
	.align		4
.L_56:
        /*02bc*/ 	.byte	0x02, 0x4a
        /*02be*/ 	.byte	0x80
	.zero		1


	//----- nvinfo : EIATTR_MBARRIER_INSTR_OFFSETS
	.align		4
        /*02c0*/ 	.byte	0x04, 0x39
        /*02c2*/ 	.short	(.L_58 - .L_57)


	//   ....[0]....
.L_57:
        /*02c4*/ 	.word	0x00000e30
        /*02c8*/ 	.word	0x000000ff
        /*02cc*/ 	.word	0x00000000
        /*02d0*/ 	.short	0x0100
        /*02d2*/ 	.byte	0x06
	.zero		1


	//   ....[1]....
        /*02d4*/ 	.word	0x00003800
        /*02d8*/ 	.word	0x000000ff
        /*02dc*/ 	.word	0x00006008
        /*02e0*/ 	.short	0x0100
        /*02e2*/ 	.byte	0x09
	.zero		1


	//   ....[2]....
        /*02e4*/ 	.word	0x00006e50
        /*02e8*/ 	.word	0x000000ff
        /*02ec*/ 	.word	0x00000000
        /*02f0*/ 	.short	0x010a
        /*02f2*/ 	.byte	0x06
	.zero		1


	//   ....[3]....
        /*02f4*/ 	.word	0x0000abb0
        /*02f8*/ 	.word	0x000000ff
        /*02fc*/ 	.word	0x00000000
        /*0300*/ 	.short	0x010a
        /*0302*/ 	.byte	0x06
	.zero		1


	//   ....[4]....
        /*0304*/ 	.word	0x0000ac40
        /*0308*/ 	.word	0x000000ff
        /*030c*/ 	.word	0x00006000
        /*0310*/ 	.short	0x0108
        /*0312*/ 	.byte	0x09
	.zero		1


	//   ....[5]....
        /*0314*/ 	.word	0x0000ad20
        /*0318*/ 	.word	0x000000ff
        /*031c*/ 	.word	0x00006008
        /*0320*/ 	.short	0x0108
        /*0322*/ 	.byte	0x09
	.zero		1


	//   ....[6]....
        /*0324*/ 	.word	0x0000bb00
        /*0328*/ 	.word	0x000000ff
        /*032c*/ 	.word	0x00000000
        /*0330*/ 	.short	0x010a
        /*0332*/ 	.byte	0x06
	.zero		1


	//   ....[7]....
        /*0334*/ 	.word	0x0000bb30
        /*0338*/ 	.word	0x000000ff
        /*033c*/ 	.word	0x00000000
        /*0340*/ 	.short	0x010a
        /*0342*/ 	.byte	0x06
	.zero		1


	//----- nvinfo : EIATTR_NUM_MBARRIERS
	.align		4
.L_58:
        /*0344*/ 	.byte	0x03, 0x38
        /*0346*/ 	.short	0x0002


	//----- nvinfo : EIATTR_EXIT_INSTR_OFFSETS
	.align		4
        /*0348*/ 	.byte	0x04, 0x1c
        /*034a*/ 	.short	(.L_60 - .L_59)


	//   ....[0]....
.L_59:
        /*034c*/ 	.word	0x0000baf0


	//----- nvinfo : EIATTR_REQNTID
	.align		4
.L_60:
        /*0350*/ 	.byte	0x04, 0x10
        /*0352*/ 	.short	(.L_62 - .L_61)
.L_61:
        /*0354*/ 	.word	0x00000080
        /*0358*/ 	.word	0x00000001
        /*035c*/ 	.word	0x00000001


	//----- nvinfo : EIATTR_CRS_STACK_SIZE
	.align		4
.L_62:
        /*0360*/ 	.byte	0x04, 0x1e
        /*0362*/ 	.short	(.L_64 - .L_63)
.L_63:
        /*0364*/ 	.word	0x00000000


	//----- nvinfo : EIATTR_CBANK_PARAM_SIZE
	.align		4
.L_64:
        /*0368*/ 	.byte	0x03, 0x19
        /*036a*/ 	.short	0x0050


	//----- nvinfo : EIATTR_PARAM_CBANK
	.align		4
        /*036c*/ 	.byte	0x04, 0x0a
        /*036e*/ 	.short	(.L_66 - .L_65)
	.align		4
.L_65:
        /*0370*/ 	.word	index@(.nv.constant0.matmul_kernel)
        /*0374*/ 	.short	0x0380
        /*0376*/ 	.short	0x0050


	//----- nvinfo : EIATTR_SW_WAR
	.align		4
.L_66:
        /*0378*/ 	.byte	0x04, 0x36
        /*037a*/ 	.short	(.L_68 - .L_67)
.L_67:
        /*037c*/ 	.word	0x00000008
.L_68:


//--------------------- .nv.compat                --------------------------
	.section	.nv.compat,"",@"SHT_CUDA_COMPAT_INFO"
	.align	4
        /*0000*/ 	.byte	0x02, 0x02, 0x02, 0x00, 0x02, 0x05, 0x05, 0x00, 0x02, 0x03, 0x00, 0x00, 0x02, 0x06, 0x01, 0x00


//--------------------- .nv.callgraph             --------------------------
	.section	.nv.callgraph,"",@"SHT_CUDA_CALLGRAPH"
	.align	4
	.sectionentsize	8
	.align		4
        /*0000*/ 	.word	0x00000000
	.align		4
        /*0004*/ 	.word	0xffffffff
	.align		4
        /*0008*/ 	.word	0x00000000
	.align		4
        /*000c*/ 	.word	0xfffffffe
	.align		4
        /*0010*/ 	.word	0x00000000
	.align		4
        /*0014*/ 	.word	0xfffffffd
	.align		4
        /*0018*/ 	.word	0x00000000
	.align		4
        /*001c*/ 	.word	0xfffffffc


//--------------------- .text.matmul_kernel       --------------------------
	.section	.text.matmul_kernel,"ax",@progbits
	.align	128
        .global         matmul_kernel
        .type           matmul_kernel,@function
        .size           matmul_kernel,(.L_x_20 - matmul_kernel)
        .other          matmul_kernel,@"STO_CUDA_ENTRY STV_DEFAULT"
matmul_kernel:
.text.matmul_kernel:
[----:B------:R-:W0:Y:S01]  /*0000*/  LDC R1, c[0x0][0x37c] ;  /* 0x0000df00ff017b82 */ /* 0x000e220000000800 */
[----:B------:R-:W1:Y:S01]  /*0010*/  S2R R0, SR_TID.X ;  /* 0x0000000000007919 */ /* 0x000e620000002100 */
[----:B0-----:R-:W-:Y:S01]  /*0020*/  VIADD R1, R1, 0xffffffb8 ;  /* 0xffffffb801017836 */ /* 0x001fe20000000000 */
[----:B------:R-:W0:Y:S01]  /*0030*/  LDCU.64 UR20, c[0x0][0x358] ;  /* 0x00006b00ff1477ac */ /* 0x000e220008000a00 */
[----:B-1----:R-:W-:-:S13]  /*0040*/  ISETP.GE.U32.AND P0, PT, R0, 0x20, PT ;  /* 0x000000200000780c */ /* 0x002fda0003f06070 */
[----:B------:R-:W-:Y:S02]  /*0050*/  VOTEU.ANY UP0, P0 ;  /* 0x0000000000ff7886 */ /* 0x000fe40000000100 */
[----:B------:R-:W-:Y:S05]  /*0060*/  BRA.U UP0, `(.L_x_0) ;  /* 0x0000000100b47547 */ /* 0x000fea000b800000 */
[----:B------:R-:W1:Y:S01]  /*0070*/  S2UR UR6, SR_CgaCtaId ;  /* 0x00000000000679c3 */ /* 0x000e620000008800 */
[----:B------:R-:W-:Y:S01]  /*0080*/  NOP ;  /* 0x0000000000007918 */ /* 0x000fe20000000000 */
[----:B------:R-:W-:Y:S02]  /*0090*/  UMOV UR4, 0x40 ;  /* 0x0000004000047882 */ /* 0x000fe40000000000 */
[----:B-1----:R-:W-:-:S09]  /*00a0*/  ULEA UR4, UR6, UR4, 0x18 ;  /* 0x0000000406047291 */ /* 0x002fd2000f8ec0ff */
[----:B------:R-:W1:Y:S01]  /*00b0*/  LDS.U8 R0, [UR4] ;  /* 0x00000004ff007984 */ /* 0x000e620008000000 */
[----:B------:R-:W-:Y:S02]  /*00c0*/  UMOV UR4, 0x400 ;  /* 0x0000040000047882 */ /* 0x000fe40000000000 */
[----:B------:R-:W-:Y:S01]  /*00d0*/  ULEA UR4, UR6, UR4, 0x18 ;  /* 0x0000000406047291 */ /* 0x000fe2000f8ec0ff */
[----:B-1----:R-:W-:-:S13]  /*00e0*/  ISETP.NE.AND P0, PT, R0, RZ, PT ;  /* 0x000000ff0000720c */ /* 0x002fda0003f05270 */
[----:B------:R-:W-:Y:S05]  /*00f0*/  @P0 BRA `(.L_x_1) ;  /* 0x0000000000780947 */ /* 0x000fea0003800000 */
[----:B------:R-:W-:-:S13]  /*0100*/  ELECT P0, URZ, PT ;  /* 0x0000000000ff782f */ /* 0x000fda0003800000 */
[----:B------:R-:W-:Y:S05]  /*0110*/  @!P0 BRA `(.L_x_2) ;  /* 0x0000000000808947 */ /* 0x000fea0003800000 */
[----:B------:R-:W-:Y:S01]  /*0120*/  UMOV UR5, 0x1 ;  /* 0x0000000100057882 */ /* 0x000fe20000000000 */
[----:B------:R-:W-:-:S04]  /*0130*/  IMAD.MOV.U32 R4, RZ, RZ, 0x1 ;  /* 0x00000001ff047424 */ /* 0x000fc800078e00ff */
[----:B------:R-:W-:Y:S04]  /*0140*/  DEPBAR.LE SB1, 0x36 ;  /* 0x00009d800000791a */ /* 0x000fe80000000000 */
[----:B------:R-:W1:Y:S02]  /*0150*/  UTCATOMSWS.FIND_AND_SET.ALIGN UP1, UR5, UR5 ;  /* 0x00000005000575e3 */ /* 0x000e640008020800 */
[----:B-1----:R-:W-:-:S04]  /*0160*/  PLOP3.LUT P0, PT, PT, PT, UP1, 0x80, 0x8 ;  /* 0x000000000008781c */ /* 0x002fc80003f0f018 */
[----:B------:R-:W-:-:S04]  /*0170*/  SEL R0, RZ, 0xffffffff, !P0 ;  /* 0xffffffffff007807 */ /* 0x000fc80004000000 */
[----:B------:R-:W-:Y:S01]  /*0180*/  ISETP.NE.AND P0, PT, R0, RZ, PT ;  /* 0x000000ff0000720c */ /* 0x000fe20003f05270 */
[----:B------:R-:W-:-:S12]  /*0190*/  IMAD.U32 R0, RZ, RZ, UR5 ;  /* 0x00000005ff007e24 */ /* 0x000fd8000f8e00ff */
[----:B------:R-:W-:Y:S05]  /*01a0*/  @P0 BRA `(.L_x_3) ;  /* 0x0000000000240947 */ /* 0x000fea0003800000 */
.L_x_4:
[----:B------:R-:W-:Y:S05]  /*01b0*/  NANOSLEEP 0x64 ;  /* 0x000000640000795d */ /* 0x000fea0003800000 */
[----:B------:R-:W-:-:S05]  /*01c0*/  UMOV UR5, 0x1 ;  /* 0x0000000100057882 */ /* 0x000fca0000000000 */
[----:B------:R-:W-:Y:S04]  /*01d0*/  DEPBAR.LE SB1, 0x36 ;  /* 0x00009d800000791a */ /* 0x000fe80000000000 */
[----:B------:R-:W1:Y:S02]  /*01e0*/  UTCATOMSWS.FIND_AND_SET.ALIGN UP1, UR5, UR5 ;  /* 0x00000005000575e3 */ /* 0x000e640008020800 */
[----:B-1----:R-:W-:-:S04]  /*01f0*/  PLOP3.LUT P0, PT, PT, PT, UP1, 0x80, 0x8 ;  /* 0x000000000008781c */ /* 0x002fc80003f0f018 */
[----:B------:R-:W-:-:S04]  /*0200*/  SEL R0, RZ, 0xffffffff, !P0 ;  /* 0xffffffffff007807 */ /* 0x000fc80004000000 */
[----:B------:R-:W-:Y:S01]  /*0210*/  ISETP.NE.AND P0, PT, R0, RZ, PT ;  /* 0x000000ff0000720c */ /* 0x000fe20003f05270 */
[----:B------:R-:W-:-:S12]  /*0220*/  IMAD.U32 R0, RZ, RZ, UR5 ;  /* 0x00000005ff007e24 */ /* 0x000fd8000f8e00ff */
[----:B------:R-:W-:Y:S05]  /*0230*/  @!P0 BRA `(.L_x_4) ;  /* 0xfffffffc00dc8947 */ /* 0x000fea000383ffff */
.L_x_3:
[----:B------:R-:W-:Y:S01]  /*0240*/  VIADD R3, R0, 0x10 ;  /* 0x0000001000037836 */ /* 0x000fe20000000000 */
[----:B------:R-:W-:Y:S01]  /*0250*/  UMOV UR5, 0x50 ;  /* 0x0000005000057882 */ /* 0x000fe20000000000 */
[----:B------:R-:W-:Y:S01]  /*0260*/  SHF.L.U32 R2, R4, R0, RZ ;  /* 0x0000000004027219 */ /* 0x000fe200000006ff */
[----:B------:R-:W-:Y:S01]  /*0270*/  ULEA UR5, UR6, UR5, 0x18 ;  /* 0x0000000506057291 */ /* 0x000fe2000f8ec0ff */
[----:B------:R-:W-:Y:S01]  /*0280*/  IMAD.SHL.U32 R0, R0, 0x20, RZ ;  /* 0x0000002000007824 */ /* 0x000fe200078e00ff */
[----:B------:R-:W-:-:S04]  /*0290*/  SHF.L.U32 R3, R4, R3, RZ ;  /* 0x0000000304037219 */ /* 0x000fc800000006ff */
[----:B------:R-:W-:-:S05]  /*02a0*/  LOP3.LUT R2, R3, R2, RZ, 0xfc, !PT ;  /* 0x0000000203027212 */ /* 0x000fca00078efcff */
[----:B------:R1:W-:Y:S04]  /*02b0*/  ATOMS.OR RZ, [UR5], R2 ;  /* 0x00000002ffff798c */ /* 0x0003e8000b000005 */
[----:B------:R1:W-:Y:S01]  /*02c0*/  STS [UR4], R0 ;  /* 0x00000000ff007988 */ /* 0x0003e20008000804 */
[----:B------:R-:W-:Y:S05]  /*02d0*/  BRA `(.L_x_2) ;  /* 0x0000000000107947 */ /* 0x000fea0003800000 */
.L_x_1:
[----:B------:R-:W-:Y:S01]  /*02e0*/  IMAD.MOV.U32 R0, RZ, RZ, -0x1 ;  /* 0xffffffffff007424 */ /* 0x000fe200078e00ff */
[----:B------:R-:W-:-:S04]  /*02f0*/  MOV R2, 0x320 ;  /* 0x0000032000027802 */ /* 0x000fc80000000f00 */
[----:B------:R1:W-:Y:S03]  /*0300*/  STS [UR4], R0 ;  /* 0x00000000ff007988 */ /* 0x0003e60008000804 */
[----:B01----:R-:W-:Y:S05]  /*0310*/  CALL.REL.NOINC `($__internal_1_$__cuda_sm10x_tcgen05_guardrail_trap_phase_invalid_during_alloc) ;  /* 0x000000b8001c7944 */ /* 0x003fea0003c00000 */
.L_x_2:
[----:B------:R-:W-:Y:S05]  /*0320*/  WARPSYNC.ALL ;  /* 0x0000000000007948 */ /* 0x000fea0003800000 */
[----:B------:R-:W-:Y:S01]  /*0330*/  NOP ;  /* 0x0000000000007918 */ /* 0x000fe20000000000 */
.L_x_0:
[----:B------:R-:W2:Y:S08]  /*0340*/  LDC.64 R118, c[0x0][0x398] ;  /* 0x0000e600ff767b82 */ /* 0x000eb00000000a00 */
[----:B------:R-:W3:Y:S02]  /*0350*/  S2UR UR5, SR_CgaSize ;  /* 0x00000000000579c3 */ /* 0x000ee40000008a00 */
[----:B---3--:R-:W-:-:S12]  /*0360*/  UIMAD UR5, UR5, -0xa0, URZ ;  /* 0xffffff60050578a4 */ /* 0x008fd8000f8e02ff */
[----:B------:R-:W3:Y:S01]  /*0370*/  LDCU UR5, c[0x0][UR5+0x2b0] ;  /* 0x00005600050577ac */ /* 0x000ee20008000800 */
[----:B------:R-:W4:Y:S01]  /*0380*/  S2R R194, SR_TID.X ;  /* 0x0000000000c27919 */ /* 0x000f220000002100 */
[----:B------:R-:W-:Y:S01]  /*0390*/  PRMT R135, RZ, 0x7610, R135 ;  /* 0x00007610ff877816 */ /* 0x000fe20000000087 */
[----:B------:R-:W5:Y:S01]  /*03a0*/  LDCU.64 UR12, c[0x0][0x3a8] ;  /* 0x00007500ff0c77ac */ /* 0x000f620008000a00 */
[----:B------:R-:W1:Y:S01]  /*03b0*/  S2R R199, SR_CgaCtaId ;  /* 0x0000000000c77919 */ /* 0x000e620000008800 */
[----:B------:R-:W-:Y:S01]  /*03c0*/  PRMT R134, RZ, 0x7610, R134 ;  /* 0x00007610ff867816 */ /* 0x000fe20000000086 */
[----:B------:R-:W0:Y:S01]  /*03d0*/  S2UR UR4, SR_CTAID.X ;  /* 0x00000000000479c3 */ /* 0x000e220000002500 */
[----:B------:R-:W3:Y:S01]  /*03e0*/  LDCU UR22, c[0x0][0x3a0] ;  /* 0x00007400ff1677ac */ /* 0x000ee20008000800 */
[----:B------:R-:W0:Y:S01]  /*03f0*/  LDCU UR11, c[0x0][0x3a4] ;  /* 0x00007480ff0b77ac */ /* 0x000e220008000800 */
[----:B------:R-:W0:Y:S01]  /*0400*/  LDCU.128 UR16, c[0x0][0x380] ;  /* 0x00007000ff1077ac */ /* 0x000e220008000c00 */
[----:B-----5:R-:W-:-:S02]  /*0410*/  IMAD.U32 R13, RZ, RZ, UR12 ;  /* 0x0000000cff0d7e24 */ /* 0x020fc4000f8e00ff */
[----:B-12---:R-:W-:Y:S01]  /*0420*/  VIADD R0, R119, 0x3f ;  /* 0x0000003f77007836 */ /* 0x006fe20000000000 */
[----:B---3--:R-:W-:Y:S01]  /*0430*/  UIADD3 UR24, UPT, UPT, UR22, 0x7f, URZ ;  /* 0x0000007f16187890 */ /* 0x008fe2000fffe0ff */
[----:B------:R-:W-:-:S03]  /*0440*/  IMAD.U32 R15, RZ, RZ, UR12 ;  /* 0x0000000cff0f7e24 */ /* 0x000fc6000f8e00ff */
[----:B------:R-:W-:Y:S01]  /*0450*/  SHF.R.S32.HI R3, RZ, 0x1f, R0 ;  /* 0x0000001fff037819 */ /* 0x000fe20000011400 */
[----:B------:R-:W-:Y:S01]  /*0460*/  UISETP.GT.AND UP1, UPT, UR24, 0x7f, UPT ;  /* 0x0000007f1800788c */ /* 0x000fe2000bf24270 */
[----:B0-----:R-:W-:Y:S01]  /*0470*/  I2FP.F32.U32 R5, UR4 ;  /* 0x0000000400057c45 */ /* 0x001fe20008201000 */
[----:B------:R-:W0:Y:S01]  /*0480*/  S2UR UR4, SR_CgaCtaId ;  /* 0x00000000000479c3 */ /* 0x000e220000008800 */
[----:B------:R-:W-:Y:S02]  /*0490*/  LEA.HI R3, R3, R0, RZ, 0x6 ;  /* 0x0000000003037211 */ /* 0x000fe400078f30ff */
[----:B----4-:R-:W-:Y:S01]  /*04a0*/  SHF.R.U32.HI R105, RZ, 0x6, R194 ;  /* 0x00000006ff697819 */ /* 0x010fe200000116c2 */
[----:B------:R-:W-:Y:S01]  /*04b0*/  FMUL R5, R5, UR5 ;  /* 0x0000000505057c20 */ /* 0x000fe20008400000 */
[----:B------:R-:W-:Y:S01]  /*04c0*/  SHF.R.S32.HI R3, RZ, 0x6, R3 ;  /* 0x00000006ff037819 */ /* 0x000fe20000011403 */
[----:B------:R-:W-:Y:S01]  /*04d0*/  UMOV UR5, 0x1 ;  /* 0x0000000100057882 */ /* 0x000fe20000000000 */
[----:B------:R-:W-:-:S02]  /*04e0*/  SGXT.U32 R105, R105, 0x1 ;  /* 0x000000016969781a */ /* 0x000fc40000000000 */
[----:B------:R-:W-:Y:S01]  /*04f0*/  LOP3.LUT R238, R194, 0x7f, RZ, 0xc0, !PT ;  /* 0x0000007fc2ee7812 */ /* 0x000fe200078ec0ff */
[----:B------:R-:W-:Y:S01]  /*0500*/  IMAD.SHL.U32 R4, R3, 0x8, RZ ;  /* 0x0000000803047824 */ /* 0x000fe200078e00ff */
[----:B------:R-:W-:Y:S01]  /*0510*/  F2I.U32.TRUNC.NTZ R5, R5 ;  /* 0x0000000500057305 */ /* 0x000fe2000020f000 */
[----:B------:R-:W-:Y:S01]  /*0520*/  BAR.SYNC.DEFER_BLOCKING 0x0 ;  /* 0x0000000000007b1d */ /* 0x000fe20000010000 */
[----:B------:R-:W-:Y:S02]  /*0530*/  ISETP.NE.U32.AND P3, PT, R238, RZ, PT ;  /* 0x000000ffee00720c */ /* 0x000fe40003f65070 */
[----:B------:R-:W-:-:S04]  /*0540*/  IABS R7, R4 ;  /* 0x0000000400077213 */ /* 0x000fc80000000000 */
[----:B------:R-:W1:Y:S08]  /*0550*/  I2F.RP R0, R7 ;  /* 0x0000000700007306 */ /* 0x000e700000209400 */
[----:B-1----:R-:W1:Y:S02]  /*0560*/  MUFU.RCP R0, R0 ;  /* 0x0000000000007308 */ /* 0x002e640000001000 */
[----:B-1----:R-:W-:Y:S01]  /*0570*/  VIADD R2, R0, 0xffffffe ;  /* 0x0ffffffe00027836 */ /* 0x002fe20000000000 */
[----:B------:R-:W-:-:S05]  /*0580*/  IABS R0, R5 ;  /* 0x0000000500007213 */ /* 0x000fca0000000000 */
[----:B------:R1:W2:Y:S02]  /*0590*/  F2I.FTZ.U32.TRUNC.NTZ R3, R2 ;  /* 0x0000000200037305 */ /* 0x0002a4000021f000 */
[----:B-1----:R-:W-:Y:S02]  /*05a0*/  IMAD.MOV.U32 R2, RZ, RZ, RZ ;  /* 0x000000ffff027224 */ /* 0x002fe400078e00ff */
[----:B--2---:R-:W-:-:S04]  /*05b0*/  IMAD.MOV R6, RZ, RZ, -R3 ;  /* 0x000000ffff067224 */ /* 0x004fc800078e0a03 */
[----:B------:R-:W-:Y:S01]  /*05c0*/  IMAD R9, R6, R7, RZ ;  /* 0x0000000706097224 */ /* 0x000fe200078e02ff */
[----:B------:R-:W-:-:S03]  /*05d0*/  IABS R6, R4 ;  /* 0x0000000400067213 */ /* 0x000fc60000000000 */
[----:B------:R-:W-:-:S04]  /*05e0*/  IMAD.HI.U32 R3, R3, R9, R2 ;  /* 0x0000000903037227 */ /* 0x000fc800078e0002 */
[----:B------:R-:W-:Y:S02]  /*05f0*/  IMAD.MOV R2, RZ, RZ, -R6 ;  /* 0x000000ffff027224 */ /* 0x000fe400078e0a06 */
[----:B------:R-:W-:-:S04]  /*0600*/  IMAD.HI.U32 R3, R3, R0, RZ ;  /* 0x0000000003037227 */ /* 0x000fc800078e00ff */
[----:B------:R-:W-:-:S05]  /*0610*/  IMAD R0, R3, R2, R0 ;  /* 0x0000000203007224 */ /* 0x000fca00078e0200 */
[----:B------:R-:W-:-:S13]  /*0620*/  ISETP.GT.U32.AND P1, PT, R7, R0, PT ;  /* 0x000000000700720c */ /* 0x000fda0003f24070 */
[----:B------:R-:W-:Y:S02]  /*0630*/  @!P1 IMAD.IADD R0, R0, 0x1, -R7 ;  /* 0x0000000100009824 */ /* 0x000fe400078e0a07 */
[----:B------:R-:W-:Y:S01]  /*0640*/  @!P1 VIADD R3, R3, 0x1 ;  /* 0x0000000103039836 */ /* 0x000fe20000000000 */
[----:B------:R-:W-:Y:S02]  /*0650*/  ISETP.NE.AND P1, PT, R4, RZ, PT ;  /* 0x000000ff0400720c */ /* 0x000fe40003f25270 */
[----:B------:R-:W-:Y:S02]  /*0660*/  ISETP.GE.U32.AND P0, PT, R0, R7, PT ;  /* 0x000000070000720c */ /* 0x000fe40003f06070 */
[----:B------:R-:W-:-:S04]  /*0670*/  LOP3.LUT R0, R5, R4, RZ, 0x3c, !PT ;  /* 0x0000000405007212 */ /* 0x000fc800078e3cff */
[----:B------:R-:W-:Y:S01]  /*0680*/  ISETP.GE.AND P2, PT, R0, RZ, PT ;  /* 0x000000ff0000720c */ /* 0x000fe20003f46270 */
[----:B------:R-:W-:-:S06]  /*0690*/  VIADD R0, R118, 0x3f ;  /* 0x0000003f76007836 */ /* 0x000fcc0000000000 */
[----:B------:R-:W-:-:S04]  /*06a0*/  @P0 VIADD R3, R3, 0x1 ;  /* 0x0000000103030836 */ /* 0x000fc80000000000 */
[----:B------:R-:W-:Y:S01]  /*06b0*/  IMAD.MOV.U32 R2, RZ, RZ, R3 ;  /* 0x000000ffff027224 */ /* 0x000fe200078e0003 */
[----:B------:R-:W-:-:S03]  /*06c0*/  SHF.R.S32.HI R3, RZ, 0x1f, R0 ;  /* 0x0000001fff037819 */ /* 0x000fc60000011400 */
[----:B------:R-:W-:Y:S01]  /*06d0*/  @!P2 IMAD.MOV R2, RZ, RZ, -R2 ;  /* 0x000000ffff02a224 */ /* 0x000fe200078e0a02 */
[----:B------:R-:W-:Y:S02]  /*06e0*/  @!P1 LOP3.LUT R2, RZ, R4, RZ, 0x33, !PT ;  /* 0x00000004ff029212 */ /* 0x000fe400078e33ff */
[----:B------:R-:W-:-:S03]  /*06f0*/  LEA.HI R3, R3, R0, RZ, 0x6 ;  /* 0x0000000003037211 */ /* 0x000fc600078f30ff */
[----:B------:R-:W-:Y:S02]  /*0700*/  IMAD.SHL.U32 R6, R2, 0x8, RZ ;  /* 0x0000000802067824 */ /* 0x000fe400078e00ff */
[----:B------:R-:W-:-:S03]  /*0710*/  IMAD.MOV R2, RZ, RZ, -R2 ;  /* 0x000000ffff027224 */ /* 0x000fc600078e0a02 */
[----:B------:R-:W-:Y:S01]  /*0720*/  LEA.HI.SX32 R3, R3, -R6, 0x1a ;  /* 0x8000000603037211 */ /* 0x000fe200078fd2ff */
[----:B------:R-:W-:-:S03]  /*0730*/  IMAD R8, R4, R2, R5 ;  /* 0x0000000204087224 */ /* 0x000fc600078e0205 */
[----:B------:R-:W-:-:S04]  /*0740*/  VIMNMX R11, PT, PT, R3, 0x8, PT ;  /* 0x00000008030b7848 */ /* 0x000fc80003fe0100 */
[-C--:B------:R-:W-:Y:S02]  /*0750*/  IABS R7, R11.reuse ;  /* 0x0000000b00077213 */ /* 0x080fe40000000000 */
[----:B------:R-:W-:Y:S02]  /*0760*/  IABS R4, R11 ;  /* 0x0000000b00047213 */ /* 0x000fe40000000000 */
[----:B------:R-:W1:Y:S08]  /*0770*/  I2F.RP R0, R7 ;  /* 0x0000000700007306 */ /* 0x000e700000209400 */
[----:B-1----:R-:W1:Y:S02]  /*0780*/  MUFU.RCP R0, R0 ;  /* 0x0000000000007308 */ /* 0x002e640000001000 */
[----:B-1----:R-:W-:-:S02]  /*0790*/  VIADD R3, R0, 0xffffffe ;  /* 0x0ffffffe00037836 */ /* 0x002fc40000000000 */
[----:B------:R-:W-:-:S04]  /*07a0*/  IMAD.MOV R0, RZ, RZ, -R4 ;  /* 0x000000ffff007224 */ /* 0x000fc800078e0a04 */
[----:B------:R-:W1:Y:S02]  /*07b0*/  F2I.FTZ.U32.TRUNC.NTZ R3, R3 ;  /* 0x0000000300037305 */ /* 0x000e64000021f000 */
[----:B-1----:R-:W-:-:S04]  /*07c0*/  IMAD.MOV R9, RZ, RZ, -R3 ;  /* 0x000000ffff097224 */ /* 0x002fc800078e0a03 */
[----:B------:R-:W-:Y:S01]  /*07d0*/  IMAD.MOV.U32 R2, RZ, RZ, R9 ;  /* 0x000000ffff027224 */ /* 0x000fe200078e0009 */
[----:B------:R-:W-:-:S03]  /*07e0*/  IABS R9, R8 ;  /* 0x0000000800097213 */ /* 0x000fc60000000000 */
[----:B------:R-:W-:Y:S02]  /*07f0*/  IMAD R5, R2, R7, RZ ;  /* 0x0000000702057224 */ /* 0x000fe400078e02ff */
[----:B------:R-:W-:-:S04]  /*0800*/  IMAD.MOV.U32 R2, RZ, RZ, RZ ;  /* 0x000000ffff027224 */ /* 0x000fc800078e00ff */
[----:B------:R-:W-:Y:S01]  /*0810*/  IMAD.HI.U32 R2, R3, R5, R2 ;  /* 0x0000000503027227 */ /* 0x000fe200078e0002 */
[----:B------:R-:W-:-:S05]  /*0820*/  LOP3.LUT R5, R194, 0x3f, RZ, 0xc0, !PT ;  /* 0x0000003fc2057812 */ /* 0x000fca00078ec0ff */
[----:B------:R-:W-:Y:S01]  /*0830*/  IMAD.HI.U32 R136, R2, R9, RZ ;  /* 0x0000000902887227 */ /* 0x000fe200078e00ff */
[----:B------:R-:W-:-:S03]  /*0840*/  IABS R2, R118 ;  /* 0x0000007600027213 */ /* 0x000fc60000000000 */
[----:B------:R-:W-:Y:S02]  /*0850*/  IMAD R0, R136, R0, R9 ;  /* 0x0000000088007224 */ /* 0x000fe400078e0209 */
[----:B------:R-:W-:-:S03]  /*0860*/  IMAD.MOV.U32 R9, RZ, RZ, R2 ;  /* 0x000000ffff097224 */ /* 0x000fc600078e0002 */
[----:B------:R-:W-:Y:S01]  /*0870*/  ISETP.GT.U32.AND P1, PT, R7, R0, PT ;  /* 0x000000000700720c */ /* 0x000fe20003f24070 */
[----:B------:R-:W1:-:S12]  /*0880*/  I2F.RP R4, R9 ;  /* 0x0000000900047306 */ /* 0x000e580000209400 */
[----:B------:R-:W-:Y:S02]  /*0890*/  @!P1 IMAD.IADD R0, R0, 0x1, -R7 ;  /* 0x0000000100009824 */ /* 0x000fe400078e0a07 */
[----:B------:R-:W-:Y:S01]  /*08a0*/  @!P1 VIADD R136, R136, 0x1 ;  /* 0x0000000188889836 */ /* 0x000fe20000000000 */
[----:B------:R-:W-:Y:S01]  /*08b0*/  ISETP.NE.AND P1, PT, R11, RZ, PT ;  /* 0x000000ff0b00720c */ /* 0x000fe20003f25270 */
[----:B-1----:R-:W1:Y:S01]  /*08c0*/  MUFU.RCP R4, R4 ;  /* 0x0000000400047308 */ /* 0x002e620000001000 */
[----:B------:R-:W-:Y:S01]  /*08d0*/  ISETP.GE.U32.AND P0, PT, R0, R7, PT ;  /* 0x000000070000720c */ /* 0x000fe20003f06070 */
[----:B------:R-:W-:Y:S01]  /*08e0*/  IMAD.U32 R7, RZ, RZ, UR12 ;  /* 0x0000000cff077e24 */ /* 0x000fe2000f8e00ff */
[----:B------:R-:W-:-:S04]  /*08f0*/  LOP3.LUT R0, R8, R11, RZ, 0x3c, !PT ;  /* 0x0000000b08007212 */ /* 0x000fc800078e3cff */
[----:B------:R-:W-:-:S07]  /*0900*/  ISETP.GE.AND P2, PT, R0, RZ, PT ;  /* 0x000000ff0000720c */ /* 0x000fce0003f46270 */
[----:B------:R-:W-:Y:S02]  /*0910*/  @P0 VIADD R136, R136, 0x1 ;  /* 0x0000000188880836 */ /* 0x000fe40000000000 */
[----:B-1----:R-:W-:-:S04]  /*0920*/  VIADD R2, R4, 0xffffffe ;  /* 0x0ffffffe04027836 */ /* 0x002fc80000000000 */
[----:B------:R-:W-:Y:S01]  /*0930*/  @!P2 IMAD.MOV R136, RZ, RZ, -R136 ;  /* 0x000000ffff88a224 */ /* 0x000fe200078e0a88 */
[----:B------:R-:W-:Y:S01]  /*0940*/  @!P1 LOP3.LUT R136, RZ, R11, RZ, 0x33, !PT ;  /* 0x0000000bff889212 */ /* 0x000fe200078e33ff */
[----:B------:R1:W2:Y:S01]  /*0950*/  F2I.FTZ.U32.TRUNC.NTZ R3, R2 ;  /* 0x0000000200037305 */ /* 0x0002a2000021f000 */
[----:B------:R-:W-:-:S03]  /*0960*/  ISETP.NE.AND P1, PT, R118, RZ, PT ;  /* 0x000000ff7600720c */ /* 0x000fc60003f25270 */
[----:B------:R-:W-:-:S04]  /*0970*/  IMAD.MOV R0, RZ, RZ, -R136 ;  /* 0x000000ffff007224 */ /* 0x000fc800078e0a88 */
[----:B------:R-:W-:Y:S01]  /*0980*/  IMAD R0, R11, R0, R8 ;  /* 0x000000000b007224 */ /* 0x000fe200078e0208 */
[----:B------:R-:W-:Y:S01]  /*0990*/  LOP3.LUT R8, R105, 0x8, RZ, 0xfc, !PT ;  /* 0x0000000869087812 */ /* 0x000fe200078efcff */
[----:B-1----:R-:W-:Y:S02]  /*09a0*/  IMAD.MOV.U32 R2, RZ, RZ, RZ ;  /* 0x000000ffff027224 */ /* 0x002fe400078e00ff */
[----:B------:R-:W-:Y:S02]  /*09b0*/  IMAD.IADD R0, R6, 0x1, R0 ;  /* 0x0000000106007824 */ /* 0x000fe400078e0200 */
[----:B------:R-:W-:Y:S02]  /*09c0*/  IMAD.U32 R11, RZ, RZ, UR12 ;  /* 0x0000000cff0b7e24 */ /* 0x000fe4000f8e00ff */
[----:B------:R-:W-:Y:S01]  /*09d0*/  IMAD R10, R0, 0x40, R5 ;  /* 0x00000040000a7824 */ /* 0x000fe200078e0205 */
[----:B------:R-:W-:Y:S01]  /*09e0*/  MOV R0, 0x400 ;  /* 0x0000040000007802 */ /* 0x000fe20000000f00 */
[----:B--2---:R-:W-:-:S03]  /*09f0*/  IMAD.MOV R4, RZ, RZ, -R3 ;  /* 0x000000ffff047224 */ /* 0x004fc600078e0a03 */
[----:B------:R-:W-:Y:S01]  /*0a00*/  R2UR UR9, R0 ;  /* 0x00000000000972ca */ /* 0x000fe200000e0000 */
[----:B------:R-:W-:Y:S01]  /*0a10*/  IMAD R5, R4, R9, RZ ;  /* 0x0000000904057224 */ /* 0x000fe200078e02ff */
[----:B------:R-:W-:Y:S01]  /*0a20*/  IABS R4, R10 ;  /* 0x0000000a00047213 */ /* 0x000fe20000000000 */
[----:B------:R-:W-:Y:S01]  /*0a30*/  STL [R1+0x20], R10 ;  /* 0x0000200a01007387 */ /* 0x000fe20000100800 */
[----:B------:R-:W-:Y:S01]  /*0a40*/  ISETP.GE.AND P2, PT, R10, RZ, PT ;  /* 0x000000ff0a00720c */ /* 0x000fe20003f46270 */
[----:B------:R-:W-:-:S04]  /*0a50*/  IMAD.HI.U32 R2, R3, R5, R2 ;  /* 0x0000000503027227 */ /* 0x000fc800078e0002 */
[----:B------:R-:W-:Y:S01]  /*0a60*/  IMAD.MOV.U32 R0, RZ, RZ, R4 ;  /* 0x000000ffff007224 */ /* 0x000fe200078e0004 */
[----:B------:R-:W-:Y:S01]  /*0a70*/  SHF.R.U32.HI R4, RZ, 0x5, R194 ;  /* 0x00000005ff047819 */ /* 0x000fe200000116c2 */
[----:B------:R-:W-:Y:S02]  /*0a80*/  IMAD.U32 R5, RZ, RZ, UR12 ;  /* 0x0000000cff057e24 */ /* 0x000fe4000f8e00ff */
[----:B0-----:R-:W-:Y:S01]  /*0a90*/  ULEA UR9, UR4, UR9, 0x18 ;  /* 0x0000000904097291 */ /* 0x001fe2000f8ec0ff */
[----:B------:R-:W-:Y:S01]  /*0aa0*/  IMAD.HI.U32 R2, R2, R0, RZ ;  /* 0x0000000002027227 */ /* 0x000fe200078e00ff */
[----:B------:R-:W-:Y:S02]  /*0ab0*/  R2UR UR7, R4 ;  /* 0x00000000040772ca */ /* 0x000fe400000e0000 */
[----:B------:R-:W-:Y:S01]  /*0ac0*/  UIADD3 UR6, UPT, UPT, UR9, 0x6000, URZ ;  /* 0x0000600009067890 */ /* 0x000fe2000fffe0ff */
[----:B------:R-:W-:Y:S02]  /*0ad0*/  IMAD.MOV R2, RZ, RZ, -R2 ;  /* 0x000000ffff027224 */ /* 0x000fe400078e0a02 */
[----:B------:R-:W-:-:S02]  /*0ae0*/  IMAD R4, R105, UR12, RZ ;  /* 0x0000000c69047c24 */ /* 0x000fc4000f8e02ff */
[----:B------:R-:W0:Y:S01]  /*0af0*/  LDS R3, [UR9] ;  /* 0x00000009ff037984 */ /* 0x000e220008000800 */
[C---:B------:R-:W-:Y:S01]  /*0b00*/  IMAD R0, R9.reuse, R2, R0 ;  /* 0x0000000209007224 */ /* 0x040fe200078e0200 */
[----:B------:R-:W-:Y:S01]  /*0b10*/  SHF.R.U32.HI R2, RZ, 0x6, R194 ;  /* 0x00000006ff027819 */ /* 0x000fe200000116c2 */
[----:B------:R-:W-:Y:S03]  /*0b20*/  BAR.SYNC.DEFER_BLOCKING 0x0 ;  /* 0x0000000000007b1d */ /* 0x000fe60000010000 */
[----:B------:R-:W-:Y:S01]  /*0b30*/  ISETP.GT.U32.AND P0, PT, R9, R0, PT ;  /* 0x000000000900720c */ /* 0x000fe20003f04070 */
[----:B------:R-:W-:-:S04]  /*0b40*/  USHF.L.U32 UR4, UR7, 0x15, URZ ;  /* 0x0000001507047899 */ /* 0x000fc800080006ff */
[----:B------:R-:W-:-:S08]  /*0b50*/  ULOP3.LUT UR4, UR4, 0x600000, URZ, 0xc0, !UPT ;  /* 0x0060000004047892 */ /* 0x000fd0000f8ec0ff */
[----:B------:R-:W-:-:S05]  /*0b60*/  @!P0 IMAD.IADD R0, R0, 0x1, -R9 ;  /* 0x0000000100008824 */ /* 0x000fca00078e0a09 */
[----:B------:R-:W-:-:S13]  /*0b70*/  ISETP.GT.U32.AND P0, PT, R9, R0, PT ;  /* 0x000000000900720c */ /* 0x000fda0003f04070 */
[----:B------:R-:W-:Y:S01]  /*0b80*/  @!P0 IMAD.IADD R0, R0, 0x1, -R9 ;  /* 0x0000000100008824 */ /* 0x000fe200078e0a09 */
[----:B------:R-:W-:Y:S01]  /*0b90*/  PLOP3.LUT P0, PT, PT, PT, UP1, 0x80, 0x8 ;  /* 0x000000000008781c */ /* 0x000fe20003f0f018 */
[----:B------:R-:W-:Y:S01]  /*0ba0*/  IMAD.U32 R9, RZ, RZ, UR12 ;  /* 0x0000000cff097e24 */ /* 0x000fe2000f8e00ff */
[----:B0-----:R-:W-:Y:S01]  /*0bb0*/  R2UR UR8, R3 ;  /* 0x00000000030872ca */ /* 0x001fe200000e0000 */
[----:B------:R-:W-:Y:S02]  /*0bc0*/  IMAD.U32 R3, RZ, RZ, UR12 ;  /* 0x0000000cff037e24 */ /* 0x000fe4000f8e00ff */
[----:B------:R-:W-:Y:S01]  /*0bd0*/  IMAD.MOV.U32 R177, RZ, RZ, R0 ;  /* 0x000000ffffb17224 */ /* 0x000fe200078e0000 */
[----:B------:R-:W-:Y:S01]  /*0be0*/  SGXT.U32 R0, R2, 0x1 ;  /* 0x000000010200781a */ /* 0x000fe20000000000 */
[----:B------:R-:W-:Y:S02]  /*0bf0*/  IMAD R34, R3, 0x2, R4 ;  /* 0x0000000203227824 */ /* 0x000fe400078e0204 */
[----:B------:R-:W-:Y:S01]  /*0c00*/  @!P2 IMAD.MOV R177, RZ, RZ, -R177 ;  /* 0x000000ffffb1a224 */ /* 0x000fe200078e0ab1 */
[----:B------:R-:W-:Y:S01]  /*0c10*/  @!P1 LOP3.LUT R177, RZ, R118, RZ, 0x33, !PT ;  /* 0x00000076ffb19212 */ /* 0x000fe200078e33ff */
[----:B------:R-:W-:Y:S01]  /*0c20*/  IMAD R64, R5, 0x2, R34 ;  /* 0x0000000205407824 */ /* 0x000fe200078e0222 */
[----:B------:R-:W-:-:S02]  /*0c30*/  ISETP.LT.AND P0, PT, R0, UR22, P0 ;  /* 0x0000001600007c0c */ /* 0x000fc40008701270 */
[----:B------:R-:W-:Y:S01]  /*0c40*/  PLOP3.LUT P1, PT, PT, PT, UP1, 0x80, 0x8 ;  /* 0x000000000008781c */ /* 0x000fe20003f2f018 */
[----:B------:R-:W-:Y:S01]  /*0c50*/  IMAD R94, R7, 0x2, R64 ;  /* 0x00000002075e7824 */ /* 0x000fe200078e0240 */
[----:B------:R-:W-:-:S03]  /*0c60*/  UIADD3 UR10, UPT, UPT, UR8, UR4, URZ ;  /* 0x00000004080a7290 */ /* 0x000fc6000fffe0ff */
[----:B------:R-:W-:Y:S01]  /*0c70*/  IMAD R6, R9, 0x2, R94 ;  /* 0x0000000209067824 */ /* 0x000fe200078e025e */
[----:B------:R-:W-:Y:S08]  /*0c80*/  BRA.U UP0, `(.L_x_5) ;  /* 0x0000000100187547 */ /* 0x000ff0000b800000 */
[----:B------:R-:W-:Y:S01]  /*0c90*/  ELECT P2, URZ, PT ;  /* 0x0000000000ff782f */ /* 0x000fe20003840000 */
[----:B------:R-:W-:Y:S01]  /*0ca0*/  IMAD.MOV.U32 R0, RZ, RZ, 0x1 ;  /* 0x00000001ff007424 */ /* 0x000fe200078e00ff */
[----:B------:R-:W-:Y:S11]  /*0cb0*/  UVIRTCOUNT.DEALLOC.SMPOOL 0x80 ;  /* 0x000000800000784c */ /* 0x000ff60000000000 */
[----:B------:R-:W-:-:S04]  /*0cc0*/  @P2 MOV R2, 0x40 ;  /* 0x0000004000022802 */ /* 0x000fc80000000f00 */
[----:B------:R-:W-:-:S05]  /*0cd0*/  @P2 LEA R3, R199, R2, 0x18 ;  /* 0x00000002c7032211 */ /* 0x000fca00078ec0ff */
[----:B------:R0:W-:Y:S02]  /*0ce0*/  @P2 STS.U8 [R3], R0 ;  /* 0x0000000003002388 */ /* 0x0001e40000000000 */
.L_x_5:
[----:B------:R-:W-:Y:S01]  /*0cf0*/  STTM.16dp32bit_t0_t15.x16 tmem[UR10], RZ ;  /* 0x000000ff000079ed */ /* 0x000fe20008a0000a */
[----:B------:R-:W-:Y:S01]  /*0d00*/  STTM.16dp32bit_t16_t31.x16 tmem[UR10+0x10], RZ ;  /* 0x000010ff000079ed */ /* 0x000fe20008a2000a */
[----:B------:R-:W1:Y:S02]  /*0d10*/  FENCE.VIEW.ASYNC.T ;  /* 0x00000000000073c6 */ /* 0x000e640000000200 */
[----:B-1----:R-:W-:Y:S01]  /*0d20*/  VOTEU.ALL UP2, P3 ;  /* 0x0000000000ff7886 */ /* 0x002fe20001840000 */
[----:B------:R-:W-:Y:S01]  /*0d30*/  VOTEU.ALL UP3, P3 ;  /* 0x0000000000ff7886 */ /* 0x000fe20001860000 */
[----:B------:R-:W-:Y:S01]  /*0d40*/  IMAD R177, R177, UR11, RZ ;  /* 0x0000000bb1b17c24 */ /* 0x000fe2000f8e02ff */
[----:B------:R-:W-:Y:S01]  /*0d50*/  ISETP.LT.AND P1, PT, R8, UR22, P1 ;  /* 0x0000001608007c0c */ /* 0x000fe20008f21270 */
[----:B------:R-:W-:Y:S01]  /*0d60*/  IMAD R36, R11, 0x2, R6 ;  /* 0x000000020b247824 */ /* 0x000fe200078e0206 */
[----:B------:R-:W-:-:S04]  /*0d70*/  @!UP2 UIADD3 UR14, UPT, UPT, -UR5, 0x100000, URZ ;  /* 0x00100000050ea890 */ /* 0x000fc8000fffe1ff */
[----:B------:R-:W-:Y:S02]  /*0d80*/  @!UP2 USHF.L.U32 UR15, UR14, 0xb, URZ ;  /* 0x0000000b0e0fa899 */ /* 0x000fe400080006ff */
[----:B------:R-:W-:Y:S01]  /*0d90*/  @!UP2 USHF.L.U32 UR14, UR14, 0x1, URZ ;  /* 0x000000010e0ea899 */ /* 0x000fe200080006ff */
[----:B------:R-:W-:Y:S01]  /*0da0*/  BAR.SYNC.DEFER_BLOCKING 0x0 ;  /* 0x0000000000007b1d */ /* 0x000fe20000010000 */
[----:B------:R-:W-:Y:S01]  /*0db0*/  IADD3 R179, P2, PT, R177, UR16, RZ ;  /* 0x00000010b1b37c10 */ /* 0x000fe2000ff5e0ff */
[----:B------:R-:W-:-:S03]  /*0dc0*/  IMAD R66, R13, 0x2, R36 ;  /* 0x000000020d427824 */ /* 0x000fc600078e0224 */
[----:B------:R-:W-:Y:S01]  /*0dd0*/  LEA.HI.X.SX32 R177, R177, UR17, 0x1, P2 ;  /* 0x00000011b1b17c11 */ /* 0x000fe200090f0eff */
[----:B------:R-:W-:Y:S01]  /*0de0*/  IMAD R8, R5, 0x4, R66 ;  /* 0x0000000405087824 */ /* 0x000fe200078e0242 */
[-C--:B0-----:R-:W-:Y:S02]  /*0df0*/  IADD3 R0, P2, PT, R4, R179.reuse, RZ ;  /* 0x000000b304007210 */ /* 0x081fe40007f5e0ff */
[----:B------:R-:W-:Y:S02]  /*0e00*/  IADD3 R2, P4, PT, R6, R179, RZ ;  /* 0x000000b306027210 */ /* 0x000fe40007f9e0ff */
[-C--:B------:R-:W-:Y:S01]  /*0e10*/  LEA.HI.X.SX32 R3, R4, R177.reuse, 0x1, P2 ;  /* 0x000000b104037211 */ /* 0x080fe200010f0eff */
[----:B------:R-:W0:Y:S02]  /*0e20*/  FENCE.VIEW.ASYNC.S ;  /* 0x00000000000073c6 */ /* 0x000e240000000000 */
[----:B0-----:R-:W0:Y:S01]  /*0e30*/  @!UP3 SYNCS.EXCH.64 URZ, [UR6], UR14 ;  /* 0x0000000e06ffb5b2 */ /* 0x001e220008000100 */
[----:B------:R-:W-:Y:S01]  /*0e40*/  IMAD.U32 R5, RZ, RZ, UR12 ;  /* 0x0000000cff057e24 */ /* 0x000fe2000f8e00ff */
[----:B------:R-:W-:Y:S01]  /*0e50*/  LEA.HI.X.SX32 R4, R6, R177, 0x1, P4 ;  /* 0x000000b106047211 */ /* 0x000fe200020f0eff */
[----:B------:R-:W-:-:S02]  /*0e60*/  IMAD R40, R15, 0x2, R8 ;  /* 0x000000020f287824 */ /* 0x000fc400078e0208 */
[----:B------:R-:W-:Y:S02]  /*0e70*/  @P0 IMAD.MOV.U32 R6, RZ, RZ, R0 ;  /* 0x000000ffff060224 */ /* 0x000fe400078e0000 */
[----:B------:R-:W-:Y:S01]  /*0e80*/  @P0 IMAD.MOV.U32 R7, RZ, RZ, R3 ;  /* 0x000000ffff070224 */ /* 0x000fe200078e0003 */
[----:B0-----:R-:W-:Y:S01]  /*0e90*/  BAR.SYNC.DEFER_BLOCKING 0x0 ;  /* 0x0000000000007b1d */ /* 0x001fe20000010000 */
[----:B------:R-:W-:Y:S02]  /*0ea0*/  IMAD.U32 R95, RZ, RZ, UR12 ;  /* 0x0000000cff5f7e24 */ /* 0x000fe4000f8e00ff */
[----:B------:R-:W-:Y:S02]  /*0eb0*/  IMAD R70, R5, 0x2, R40 ;  /* 0x0000000205467824 */ /* 0x000fe400078e0228 */
[----:B------:R-:W-:Y:S02]  /*0ec0*/  IMAD.U32 R10, RZ, RZ, UR12 ;  /* 0x0000000cff0a7e24 */ /* 0x000fe4000f8e00ff */
[----:B------:R-:W-:Y:S01]  /*0ed0*/  IMAD R95, R95, 0x2, R70 ;  /* 0x000000025f5f7824 */ /* 0x000fe200078e0246 */
[----:B------:R-:W-:-:S03]  /*0ee0*/  LOP3.LUT R12, R105, 0x10, RZ, 0xfc, !PT ;  /* 0x00000010690c7812 */ /* 0x000fc600078efcff */
[----:B------:R-:W-:Y:S01]  /*0ef0*/  IMAD R10, R10, 0x2, R95 ;  /* 0x000000020a0a7824 */ /* 0x000fe200078e025f */
[----:B------:R-:W-:-:S03]  /*0f00*/  LOP3.LUT R9, R105, 0x18, RZ, 0xfc, !PT ;  /* 0x0000001869097812 */ /* 0x000fc600078efcff */
[----:B------:R-:W-:Y:S01]  /*0f10*/  IMAD R42, R5, 0x2, R10 ;  /* 0x00000002052a7824 */ /* 0x000fe200078e020a */
[----:B------:R0:W2:Y:S01]  /*0f20*/  @P0 LDG.E.U8 R135, desc[UR20][R6.64] ;  /* 0x0000001406870981 */ /* 0x0000a2000c1e1100 */
[----:B------:R-:W-:Y:S01]  /*0f30*/  PLOP3.LUT P0, PT, PT, PT, UP1, 0x80, 0x8 ;  /* 0x000000000008781c */ /* 0x000fe20003f0f018 */
[----:B0-----:R-:W-:Y:S02]  /*0f40*/  @P1 IMAD.MOV.U32 R6, RZ, RZ, R2 ;  /* 0x000000ffff061224 */ /* 0x001fe400078e0002 */
[----:B------:R-:W-:-:S05]  /*0f50*/  @P1 IMAD.MOV.U32 R7, RZ, RZ, R4 ;  /* 0x000000ffff071224 */ /* 0x000fca00078e0004 */
[----:B------:R0:W3:Y:S01]  /*0f60*/  @P1 LDG.E.U8 R134, desc[UR20][R6.64] ;  /* 0x0000001406861981 */ /* 0x0000e2000c1e1100 */
[----:B------:R-:W-:Y:S01]  /*0f70*/  PLOP3.LUT P1, PT, PT, PT, UP1, 0x80, 0x8 ;  /* 0x000000000008781c */ /* 0x000fe20003f2f018 */
[----:B------:R-:W-:Y:S01]  /*0f80*/  IMAD.U32 R13, RZ, RZ, UR12 ;  /* 0x0000000cff0d7e24 */ /* 0x000fe2000f8e00ff */
[----:B------:R-:W-:Y:S02]  /*0f90*/  ISETP.LT.AND P0, PT, R12, UR22, P0 ;  /* 0x000000160c007c0c */ /* 0x000fe40008701270 */
[----:B------:R-:W-:Y:S01]  /*0fa0*/  ISETP.LT.AND P1, PT, R9, UR22, P1 ;  /* 0x0000001609007c0c */ /* 0x000fe20008f21270 */
[----:B------:R-:W-:Y:S01]  /*0fb0*/  IMAD.U32 R9, RZ, RZ, UR12 ;  /* 0x0000000cff097e24 */ /* 0x000fe2000f8e00ff */
[-C--:B------:R-:W-:Y:S02]  /*0fc0*/  IADD3 R5, P2, PT, R8, R179.reuse, RZ ;  /* 0x000000b308057210 */ /* 0x080fe40007f5e0ff */
[----:B------:R-:W-:Y:S01]  /*0fd0*/  PRMT R137, RZ, 0x7610, R137 ;  /* 0x00007610ff897816 */ /* 0x000fe20000000089 */
[----:B0-----:R-:W-:Y:S01]  /*0fe0*/  IMAD.U32 R7, RZ, RZ, UR12 ;  /* 0x0000000cff077e24 */ /* 0x001fe2000f8e00ff */
[----:B------:R-:W-:-:S02]  /*0ff0*/  IADD3 R6, P4, PT, R10, R179, RZ ;  /* 0x000000b30a067210 */ /* 0x000fc40007f9e0ff */
[----:B------:R-:W-:Y:S01]  /*1000*/  PRMT R138, RZ, 0x7610, R138 ;  /* 0x00007610ff8a7816 */ /* 0x000fe2000000008a */
[----:B------:R-:W-:Y:S01]  /*1010*/  IMAD R68, R7, 0x2, R42 ;  /* 0x0000000207447824 */ /* 0x000fe200078e022a */
[-C--:B------:R-:W-:Y:S02]  /*1020*/  LEA.HI.X.SX32 R7, R8, R177.reuse, 0x1, P2 ;  /* 0x000000b108077211 */ /* 0x080fe400010f0eff */
[----:B------:R-:W-:Y:S01]  /*1030*/  LEA.HI.X.SX32 R8, R10, R177, 0x1, P4 ;  /* 0x000000b10a087211 */ /* 0x000fe200020f0eff */
[----:B------:R-:W-:Y:S02]  /*1040*/  IMAD R12, R9, 0x4, R68 ;  /* 0x00000004090c7824 */ /* 0x000fe400078e0244 */
[----:B------:R-:W-:Y:S02]  /*1050*/  @P0 IMAD.MOV.U32 R10, RZ, RZ, R5 ;  /* 0x000000ffff0a0224 */ /* 0x000fe400078e0005 */
[----:B------:R-:W-:Y:S02]  /*1060*/  IMAD R46, R13, 0x2, R12 ;  /* 0x000000020d2e7824 */ /* 0x000fe400078e020c */
[----:B------:R-:W-:-:S02]  /*1070*/  @P0 IMAD.MOV.U32 R11, RZ, RZ, R7 ;  /* 0x000000ffff0b0224 */ /* 0x000fc400078e0007 */
[----:B------:R-:W-:-:S03]  /*1080*/  IMAD R72, R9, 0x2, R46 ;  /* 0x0000000209487824 */ /* 0x000fc600078e022e */
[----:B------:R0:W4:Y:S01]  /*1090*/  @P0 LDG.E.U8 R137, desc[UR20][R10.64] ;  /* 0x000000140a890981 */ /* 0x000122000c1e1100 */
[----:B------:R-:W-:Y:S02]  /*10a0*/  IMAD R96, R13, 0x2, R72 ;  /* 0x000000020d607824 */ /* 0x000fe400078e0248 */
[----:B------:R-:W-:Y:S02]  /*10b0*/  IMAD.U32 R15, RZ, RZ, UR12 ;  /* 0x0000000cff0f7e24 */ /* 0x000fe4000f8e00ff */
[----:B------:R-:W-:Y:S02]  /*10c0*/  IMAD R14, R9, 0x2, R96 ;  /* 0x00000002090e7824 */ /* 0x000fe400078e0260 */
[----:B0-----:R-:W-:Y:S02]  /*10d0*/  @P1 IMAD.MOV.U32 R10, RZ, RZ, R6 ;  /* 0x000000ffff0a1224 */ /* 0x001fe400078e0006 */
[----:B------:R-:W-:Y:S01]  /*10e0*/  @P1 IMAD.MOV.U32 R11, RZ, RZ, R8 ;  /* 0x000000ffff0b1224 */ /* 0x000fe200078e0008 */
[----:B------:R-:W-:Y:S01]  /*10f0*/  LOP3.LUT R17, R105, 0x20, RZ, 0xfc, !PT ;  /* 0x0000002069117812 */ /* 0x000fe200078efcff */
[----:B------:R-:W-:Y:S01]  /*1100*/  IMAD R48, R15, 0x2, R14 ;  /* 0x000000020f307824 */ /* 0x000fe200078e020e */
[----:B------:R-:W-:-:S02]  /*1110*/  PLOP3.LUT P0, PT, PT, PT, UP1, 0x80, 0x8 ;  /* 0x000000000008781c */ /* 0x000fc40003f0f018 */
[----:B------:R0:W5:Y:S01]  /*1120*/  @P1 LDG.E.U8 R138, desc[UR20][R10.64] ;  /* 0x000000140a8a1981 */ /* 0x000162000c1e1100 */
[----:B------:R-:W-:Y:S02]  /*1130*/  LOP3.LUT R16, R105, 0x28, RZ, 0xfc, !PT ;  /* 0x0000002869107812 */ /* 0x000fe400078efcff */
[----:B------:R-:W-:Y:S02]  /*1140*/  PLOP3.LUT P1, PT, PT, PT, UP1, 0x80, 0x8 ;  /* 0x000000000008781c */ /* 0x000fe40003f2f018 */
[----:B------:R-:W-:Y:S01]  /*1150*/  ISETP.LT.AND P0, PT, R17, UR22, P0 ;  /* 0x0000001611007c0c */ /* 0x000fe20008701270 */
[----:B------:R-:W-:Y:S01]  /*1160*/  IMAD.U32 R17, RZ, RZ, UR12 ;  /* 0x0000000cff117e24 */ /* 0x000fe2000f8e00ff */
[----:B------:R-:W-:Y:S02]  /*1170*/  ISETP.LT.AND P1, PT, R16, UR22, P1 ;  /* 0x0000001610007c0c */ /* 0x000fe40008f21270 */
[-C--:B------:R-:W-:Y:S01]  /*1180*/  IADD3 R9, P2, PT, R12, R179.reuse, RZ ;  /* 0x000000b30c097210 */ /* 0x080fe20007f5e0ff */
[----:B0-----:R-:W-:Y:S01]  /*1190*/  IMAD.U32 R11, RZ, RZ, UR12 ;  /* 0x0000000cff0b7e24 */ /* 0x001fe2000f8e00ff */
[----:B------:R-:W-:-:S02]  /*11a0*/  IADD3 R10, P4, PT, R14, R179, RZ ;  /* 0x000000b30e0a7210 */ /* 0x000fc40007f9e0ff */
[----:B------:R-:W-:Y:S01]  /*11b0*/  PRMT R139, RZ, 0x7610, R139 ;  /* 0x00007610ff8b7816 */ /* 0x000fe2000000008b */
[----:B------:R-:W-:Y:S01]  /*11c0*/  IMAD R74, R11, 0x2, R48 ;  /* 0x000000020b4a7824 */ /* 0x000fe200078e0230 */
[-C--:B------:R-:W-:Y:S02]  /*11d0*/  LEA.HI.X.SX32 R11, R12, R177.reuse, 0x1, P2 ;  /* 0x000000b10c0b7211 */ /* 0x080fe400010f0eff */
[----:B------:R-:W-:Y:S01]  /*11e0*/  LEA.HI.X.SX32 R12, R14, R177, 0x1, P4 ;  /* 0x000000b10e0c7211 */ /* 0x000fe200020f0eff */
[----:B------:R-:W-:Y:S01]  /*11f0*/  IMAD R16, R13, 0x4, R74 ;  /* 0x000000040d107824 */ /* 0x000fe200078e024a */
[----:B------:R-:W-:Y:S01]  /*1200*/  PRMT R140, RZ, 0x7610, R140 ;  /* 0x00007610ff8c7816 */ /* 0x000fe2000000008c */
[----:B------:R-:W-:Y:S02]  /*1210*/  @P0 IMAD.MOV.U32 R14, RZ, RZ, R9 ;  /* 0x000000ffff0e0224 */ /* 0x000fe400078e0009 */
[----:B------:R-:W-:Y:S02]  /*1220*/  IMAD R50, R17, 0x2, R16 ;  /* 0x0000000211327824 */ /* 0x000fe400078e0210 */
[----:B------:R-:W-:-:S02]  /*1230*/  @P0 IMAD.MOV.U32 R15, RZ, RZ, R11 ;  /* 0x000000ffff0f0224 */ /* 0x000fc400078e000b */
[----:B------:R-:W-:-:S03]  /*1240*/  IMAD R76, R13, 0x2, R50 ;  /* 0x000000020d4c7824 */ /* 0x000fc600078e0232 */
[----:B------:R0:W2:Y:S01]  /*1250*/  @P0 LDG.E.U8 R139, desc[UR20][R14.64] ;  /* 0x000000140e8b0981 */ /* 0x0000a2000c1e1100 */
        /* <DEDUP_REMOVED lines=8> */
[----:B------:R0:W2:Y:S01]  /*12e0*/  @P1 LDG.E.U8 R140, desc[UR20][R14.64] ;  /* 0x000000140e8c1981 */ /* 0x0000a2000c1e1100 */
        /* <DEDUP_REMOVED lines=10> */
[-C--:B------:R-:W-:Y:S01]  /*1390*/  LEA.HI.X.SX32 R15, R16, R177.reuse, 0x1, P2 ;  /* 0x000000b1100f7211 */ /* 0x080fe200010f0eff */
[----:B------:R-:W-:Y:S01]  /*13a0*/  IMAD.U32 R101, RZ, RZ, UR12 ;  /* 0x0000000cff657e24 */ /* 0x000fe2000f8e00ff */
[----:B------:R-:W-:Y:S01]  /*13b0*/  LEA.HI.X.SX32 R16, R18, R177, 0x1, P4 ;  /* 0x000000b112107211 */ /* 0x000fe200020f0eff */
[----:B------:R-:W-:Y:S01]  /*13c0*/  IMAD R20, R17, 0x4, R78 ;  /* 0x0000000411147824 */ /* 0x000fe200078e024e */
[----:B------:R-:W-:Y:S01]  /*13d0*/  PRMT R142, RZ, 0x7610, R142 ;  /* 0x00007610ff8e7816 */ /* 0x000fe2000000008e */
[----:B------:R-:W-:Y:S02]  /*13e0*/  @P0 IMAD.MOV.U32 R18, RZ, RZ, R13 ;  /* 0x000000ffff120224 */ /* 0x000fe400078e000d */
[----:B------:R-:W-:Y:S02]  /*13f0*/  IMAD R54, R21, 0x2, R20 ;  /* 0x0000000215367824 */ /* 0x000fe400078e0214 */
[----:B------:R-:W-:-:S02]  /*1400*/  @P0 IMAD.MOV.U32 R19, RZ, RZ, R15 ;  /* 0x000000ffff130224 */ /* 0x000fc400078e000f */
[----:B------:R-:W-:Y:S02]  /*1410*/  IMAD R82, R17, 0x2, R54 ;  /* 0x0000000211527824 */ /* 0x000fe400078e0236 */
[----:B------:R-:W-:Y:S01]  /*1420*/  IMAD.U32 R22, RZ, RZ, UR12 ;  /* 0x0000000cff167e24 */ /* 0x000fe2000f8e00ff */
[----:B------:R0:W2:Y:S01]  /*1430*/  @P0 LDG.E.U8 R141, desc[UR20][R18.64] ;  /* 0x00000014128d0981 */ /* 0x0000a2000c1e1100 */
[----:B------:R-:W-:Y:S01]  /*1440*/  IMAD R101, R101, 0x2, R82 ;  /* 0x0000000265657824 */ /* 0x000fe200078e0252 */
[----:B------:R-:W-:-:S03]  /*1450*/  LOP3.LUT R24, R105, 0x40, RZ, 0xfc, !PT ;  /* 0x0000004069187812 */ /* 0x000fc600078efcff */
[----:B------:R-:W-:Y:S02]  /*1460*/  IMAD R22, R22, 0x2, R101 ;  /* 0x0000000216167824 */ /* 0x000fe400078e0265 */
[----:B0-----:R-:W-:Y:S02]  /*1470*/  @P1 IMAD.MOV.U32 R18, RZ, RZ, R14 ;  /* 0x000000ffff121224 */ /* 0x001fe400078e000e */
[----:B------:R-:W-:Y:S01]  /*1480*/  @P1 IMAD.MOV.U32 R19, RZ, RZ, R16 ;  /* 0x000000ffff131224 */ /* 0x000fe200078e0010 */
[----:B------:R-:W-:Y:S01]  /*1490*/  PLOP3.LUT P0, PT, PT, PT, UP1, 0x80, 0x8 ;  /* 0x000000000008781c */ /* 0x000fe20003f0f018 */
[----:B------:R-:W-:-:S03]  /*14a0*/  IMAD R56, R17, 0x2, R22 ;  /* 0x0000000211387824 */ /* 0x000fc600078e0216 */
[----:B------:R0:W2:Y:S01]  /*14b0*/  @P1 LDG.E.U8 R142, desc[UR20][R18.64] ;  /* 0x00000014128e1981 */ /* 0x0000a2000c1e1100 */
[----:B------:R-:W-:Y:S01]  /*14c0*/  ISETP.LT.AND P0, PT, R24, UR22, P0 ;  /* 0x0000001618007c0c */ /* 0x000fe20008701270 */
[----:B------:R-:W-:Y:S01]  /*14d0*/  IMAD.U32 R25, RZ, RZ, UR12 ;  /* 0x0000000cff197e24 */ /* 0x000fe2000f8e00ff */
[----:B------:R-:W-:Y:S02]  /*14e0*/  LOP3.LUT R23, R105, 0x48, RZ, 0xfc, !PT ;  /* 0x0000004869177812 */ /* 0x000fe400078efcff */
[----:B------:R-:W-:Y:S02]  /*14f0*/  PLOP3.LUT P1, PT, PT, PT, UP1, 0x80, 0x8 ;  /* 0x000000000008781c */ /* 0x000fe40003f2f018 */
[-C--:B------:R-:W-:Y:S02]  /*1500*/  IADD3 R17, P2, PT, R20, R179.reuse, RZ ;  /* 0x000000b314117210 */ /* 0x080fe40007f5e0ff */
[----:B------:R-:W-:Y:S01]  /*1510*/  ISETP.LT.AND P1, PT, R23, UR22, P1 ;  /* 0x0000001617007c0c */ /* 0x000fe20008f21270 */
        /* <DEDUP_REMOVED lines=17> */
[----:B------:R-:W-:Y:S02]  /*1630*/  @P1 IMAD.MOV.U32 R23, RZ, RZ, R20 ;  /* 0x000000ffff171224 */ /* 0x000fe400078e0014 */
[----:B------:R-:W-:-:S03]  /*1640*/  IMAD R60, R27, 0x2, R26 ;  /* 0x000000021b3c7824 */ /* 0x000fc600078e021a */
[----:B------:R0:W2:Y:S01]  /*1650*/  @P1 LDG.E.U8 R144, desc[UR20][R22.64] ;  /* 0x0000001416901981 */ /* 0x0000a2000c1e1100 */
[C---:B------:R-:W-:Y:S02]  /*1660*/  LOP3.LUT R29, R105.reuse, 0x50, RZ, 0xfc, !PT ;  /* 0x00000050691d7812 */ /* 0x040fe400078efcff */
[----:B------:R-:W-:Y:S02]  /*1670*/  PLOP3.LUT P0, PT, PT, PT, UP1, 0x80, 0x8 ;  /* 0x000000000008781c */ /* 0x000fe40003f0f018 */
[----:B------:R-:W-:Y:S02]  /*1680*/  LOP3.LUT R28, R105, 0x58, RZ, 0xfc, !PT ;  /* 0x00000058691c7812 */ /* 0x000fe400078efcff */
[----:B------:R-:W-:Y:S02]  /*1690*/  PLOP3.LUT P1, PT, PT, PT, UP1, 0x80, 0x8 ;  /* 0x000000000008781c */ /* 0x000fe40003f2f018 */
[----:B------:R-:W-:Y:S01]  /*16a0*/  ISETP.LT.AND P0, PT, R29, UR22, P0 ;  /* 0x000000161d007c0c */ /* 0x000fe20008701270 */
[----:B0-----:R-:W-:Y:S01]  /*16b0*/  IMAD.U32 R23, RZ, RZ, UR12 ;  /* 0x0000000cff177e24 */ /* 0x001fe2000f8e00ff */
[----:B------:R-:W-:Y:S01]  /*16c0*/  ISETP.LT.AND P1, PT, R28, UR22, P1 ;  /* 0x000000161c007c0c */ /* 0x000fe20008f21270 */
[----:B------:R-:W-:Y:S01]  /*16d0*/  IMAD.U32 R29, RZ, RZ, UR12 ;  /* 0x0000000cff1d7e24 */ /* 0x000fe2000f8e00ff */
[-C--:B------:R-:W-:Y:S01]  /*16e0*/  IADD3 R21, P2, PT, R24, R179.reuse, RZ ;  /* 0x000000b318157210 */ /* 0x080fe20007f5e0ff */
[----:B------:R-:W-:Y:S01]  /*16f0*/  IMAD R88, R23, 0x2, R60 ;  /* 0x0000000217587824 */ /* 0x000fe200078e023c */
[----:B------:R-:W-:-:S02]  /*1700*/  IADD3 R22, P4, PT, R26, R179, RZ ;  /* 0x000000b31a167210 */ /* 0x000fc40007f9e0ff */
[-C--:B------:R-:W-:Y:S01]  /*1710*/  LEA.HI.X.SX32 R23, R24, R177.reuse, 0x1, P2 ;  /* 0x000000b118177211 */ /* 0x080fe200010f0eff */
[----:B------:R-:W-:Y:S01]  /*1720*/  IMAD R28, R25, 0x4, R88 ;  /* 0x00000004191c7824 */ /* 0x000fe200078e0258 */
[----:B------:R-:W-:Y:S02]  /*1730*/  PRMT R145, RZ, 0x7610, R145 ;  /* 0x00007610ff917816 */ /* 0x000fe40000000091 */
[----:B------:R-:W-:Y:S01]  /*1740*/  LEA.HI.X.SX32 R24, R26, R177, 0x1, P4 ;  /* 0x000000b11a187211 */ /* 0x000fe200020f0eff */
[----:B------:R-:W-:Y:S01]  /*1750*/  IMAD R62, R29, 0x2, R28 ;  /* 0x000000021d3e7824 */ /* 0x000fe200078e021c */
[----:B------:R-:W-:Y:S01]  /*1760*/  PRMT R146, RZ, 0x7610, R146 ;  /* 0x00007610ff927816 */ /* 0x000fe20000000092 */
[----:B------:R-:W-:Y:S02]  /*1770*/  @P0 IMAD.MOV.U32 R26, RZ, RZ, R21 ;  /* 0x000000ffff1a0224 */ /* 0x000fe400078e0015 */
[----:B------:R-:W-:Y:S02]  /*1780*/  IMAD R86, R25, 0x2, R62 ;  /* 0x0000000219567824 */ /* 0x000fe400078e023e */
[----:B------:R-:W-:-:S02]  /*1790*/  @P0 IMAD.MOV.U32 R27, RZ, RZ, R23 ;  /* 0x000000ffff1b0224 */ /* 0x000fc400078e0017 */
[----:B------:R-:W-:Y:S01]  /*17a0*/  IMAD R104, R29, 0x2, R86 ;  /* 0x000000021d687824 */ /* 0x000fe200078e0256 */
[----:B------:R-:W-:Y:S01]  /*17b0*/  LOP3.LUT R37, R105, 0x60, RZ, 0xfc, !PT ;  /* 0x0000006069257812 */ /* 0x000fe200078efcff */
[----:B------:R-:W-:Y:S01]  /*17c0*/  IMAD.U32 R31, RZ, RZ, UR12 ;  /* 0x0000000cff1f7e24 */ /* 0x000fe2000f8e00ff */
[----:B------:R0:W2:Y:S01]  /*17d0*/  @P0 LDG.E.U8 R145, desc[UR20][R26.64] ;  /* 0x000000141a910981 */ /* 0x0000a2000c1e1100 */
[----:B------:R-:W-:Y:S01]  /*17e0*/  IMAD R30, R25, 0x2, R104 ;  /* 0x00000002191e7824 */ /* 0x000fe200078e0268 */
[----:B------:R-:W-:-:S03]  /*17f0*/  PLOP3.LUT P0, PT, PT, PT, UP1, 0x80, 0x8 ;  /* 0x000000000008781c */ /* 0x000fc60003f0f018 */
[----:B------:R-:W-:Y:S01]  /*1800*/  IMAD R100, R29, 0x2, R30 ;  /* 0x000000021d647824 */ /* 0x000fe200078e021e */
[----:B------:R-:W-:Y:S01]  /*1810*/  LOP3.LUT R32, R105, 0x70, RZ, 0xfc, !PT ;  /* 0x0000007069207812 */ /* 0x000fe200078efcff */
[----:B------:R-:W-:Y:S01]  /*1820*/  IMAD.U32 R33, RZ, RZ, UR12 ;  /* 0x0000000cff217e24 */ /* 0x000fe2000f8e00ff */
[----:B------:R-:W-:Y:S01]  /*1830*/  PLOP3.LUT P2, PT, PT, PT, UP1, 0x80, 0x8 ;  /* 0x000000000008781c */ /* 0x000fe20003f4f018 */
[----:B0-----:R-:W-:Y:S02]  /*1840*/  @P1 IMAD.MOV.U32 R26, RZ, RZ, R22 ;  /* 0x000000ffff1a1224 */ /* 0x001fe400078e0016 */
[----:B------:R-:W-:Y:S01]  /*1850*/  @P1 IMAD.MOV.U32 R27, RZ, RZ, R24 ;  /* 0x000000ffff1b1224 */ /* 0x000fe200078e0018 */
[----:B------:R-:W-:Y:S01]  /*1860*/  ISETP.LT.AND P0, PT, R37, UR22, P0 ;  /* 0x0000001625007c0c */ /* 0x000fe20008701270 */
[----:B------:R-:W-:Y:S01]  /*1870*/  IMAD R90, R31, 0x2, R100 ;  /* 0x000000021f5a7824 */ /* 0x000fe200078e0264 */
[----:B------:R-:W-:Y:S02]  /*1880*/  LOP3.LUT R35, R105, 0x68, RZ, 0xfc, !PT ;  /* 0x0000006869237812 */ /* 0x000fe400078efcff */
[----:B------:R0:W2:Y:S01]  /*1890*/  @P1 LDG.E.U8 R146, desc[UR20][R26.64] ;  /* 0x000000141a921981 */ /* 0x0000a2000c1e1100 */
[----:B------:R-:W-:-:S02]  /*18a0*/  PLOP3.LUT P1, PT, PT, PT, UP1, 0x80, 0x8 ;  /* 0x000000000008781c */ /* 0x000fc40003f2f018 */
[----:B------:R-:W-:Y:S01]  /*18b0*/  ISETP.LT.AND P2, PT, R32, UR22, P2 ;  /* 0x0000001620007c0c */ /* 0x000fe20009741270 */
[----:B------:R-:W-:Y:S01]  /*18c0*/  IMAD R32, R33, 0x4, R90 ;  /* 0x0000000421207824 */ /* 0x000fe200078e025a */
[C---:B------:R-:W-:Y:S02]  /*18d0*/  IADD3 R25, P4, PT, R28.reuse, R179, RZ ;  /* 0x000000b31c197210 */ /* 0x040fe40007f9e0ff */
[----:B------:R-:W-:Y:S01]  /*18e0*/  ISETP.LT.AND P1, PT, R35, UR22, P1 ;  /* 0x0000001623007c0c */ /* 0x000fe20008f21270 */
[----:B------:R-:W-:Y:S01]  /*18f0*/  IMAD R106, R31, 0x2, R32 ;  /* 0x000000021f6a7824 */ /* 0x000fe200078e0220 */
[----:B------:R-:W-:Y:S02]  /*1900*/  LEA.HI.X.SX32 R28, R28, R177, 0x1, P4 ;  /* 0x000000b11c1c7211 */ /* 0x000fe400020f0eff */
[-C--:B0-----:R-:W-:Y:S02]  /*1910*/  IADD3 R26, P5, PT, R30, R179.reuse, RZ ;  /* 0x000000b31e1a7210 */ /* 0x081fe40007fbe0ff */
[----:B------:R-:W-:Y:S01]  /*1920*/  IADD3 R27, P6, PT, R32, R179, RZ ;  /* 0x000000b3201b7210 */ /* 0x000fe20007fde0ff */
[----:B------:R-:W-:Y:S01]  /*1930*/  @P0 IMAD.MOV.U32 R33, RZ, RZ, R28 ;  /* 0x000000ffff210224 */ /* 0x000fe200078e001c */
[----:B------:R-:W-:-:S02]  /*1940*/  LEA.HI.X.SX32 R29, R30, R177, 0x1, P5 ;  /* 0x000000b11e1d7211 */ /* 0x000fc400028f0eff */
[----:B------:R-:W-:Y:S02]  /*1950*/  PRMT R147, RZ, 0x7610, R147 ;  /* 0x00007610ff937816 */ /* 0x000fe40000000093 */
[----:B------:R-:W-:Y:S01]  /*1960*/  LEA.HI.X.SX32 R30, R32, R177, 0x1, P6 ;  /* 0x000000b1201e7211 */ /* 0x000fe200030f0eff */
[----:B------:R-:W-:Y:S01]  /*1970*/  @P0 IMAD.MOV.U32 R32, RZ, RZ, R25 ;  /* 0x000000ffff200224 */ /* 0x000fe200078e0019 */
[----:B------:R-:W-:Y:S01]  /*1980*/  PRMT R148, RZ, 0x7610, R148 ;  /* 0x00007610ff947816 */ /* 0x000fe20000000094 */
[----:B------:R-:W-:Y:S01]  /*1990*/  IMAD.U32 R155, RZ, RZ, UR12 ;  /* 0x0000000cff9b7e24 */ /* 0x000fe2000f8e00ff */
[----:B------:R-:W-:Y:S02]  /*19a0*/  PRMT R149, RZ, 0x7610, R149 ;  /* 0x00007610ff957816 */ /* 0x000fe40000000095 */
[----:B------:R0:W2:Y:S01]  /*19b0*/  @P0 LDG.E.U8 R147, desc[UR20][R32.64] ;  /* 0x0000001420930981 */ /* 0x0000a2000c1e1100 */
[----:B------:R-:W-:Y:S01]  /*19c0*/  IMAD R92, R31, 0x2, R106 ;  /* 0x000000021f5c7824 */ /* 0x000fe200078e026a */
[----:B------:R-:W-:Y:S01]  /*19d0*/  LOP3.LUT R37, R105, 0x78, RZ, 0xfc, !PT ;  /* 0x0000007869257812 */ /* 0x000fe200078efcff */
[----:B------:R-:W-:-:S02]  /*19e0*/  IMAD.U32 R158, RZ, RZ, UR12 ;  /* 0x0000000cff9e7e24 */ /* 0x000fc4000f8e00ff */
[----:B------:R-:W-:Y:S02]  /*19f0*/  IMAD R155, R155, 0x2, R92 ;  /* 0x000000029b9b7824 */ /* 0x000fe400078e025c */
[----:B0-----:R-:W-:Y:S02]  /*1a00*/  @P1 IMAD.MOV.U32 R32, RZ, RZ, R26 ;  /* 0x000000ffff201224 */ /* 0x001fe400078e001a */
[----:B------:R-:W-:-:S05]  /*1a10*/  @P1 IMAD.MOV.U32 R33, RZ, RZ, R29 ;  /* 0x000000ffff211224 */ /* 0x000fca00078e001d */
[----:B------:R0:W2:Y:S01]  /*1a20*/  @P1 LDG.E.U8 R148, desc[UR20][R32.64] ;  /* 0x0000001420941981 */ /* 0x0000a2000c1e1100 */
[----:B------:R-:W-:Y:S01]  /*1a30*/  PLOP3.LUT P1, PT, PT, PT, UP1, 0x80, 0x8 ;  /* 0x000000000008781c */ /* 0x000fe20003f2f018 */
[----:B------:R-:W-:Y:S01]  /*1a40*/  IMAD R158, R158, 0x2, R155 ;  /* 0x000000029e9e7824 */ /* 0x000fe200078e029b */
[----:B------:R-:W-:Y:S02]  /*1a50*/  LOP3.LUT R35, R105, 0x2, RZ, 0xfc, !PT ;  /* 0x0000000269237812 */ /* 0x000fe400078efcff */
[----:B------:R-:W-:Y:S02]  /*1a60*/  ISETP.LT.AND P1, PT, R37, UR22, P1 ;  /* 0x0000001625007c0c */ /* 0x000fe40008f21270 */
[----:B------:R-:W-:Y:S02]  /*1a70*/  PLOP3.LUT P0, PT, PT, PT, UP1, 0x80, 0x8 ;  /* 0x000000000008781c */ /* 0x000fe40003f0f018 */
[----:B------:R-:W-:Y:S01]  /*1a80*/  IADD3 R165, P4, PT, R158, R179, RZ ;  /* 0x000000b39ea57210 */ /* 0x000fe20007f9e0ff */
[----:B0-----:R-:W-:-:S02]  /*1a90*/  @P2 IMAD.MOV.U32 R32, RZ, RZ, R27 ;  /* 0x000000ffff202224 */ /* 0x001fc400078e001b */
[----:B------:R-:W-:Y:S01]  /*1aa0*/  @P2 IMAD.MOV.U32 R33, RZ, RZ, R30 ;  /* 0x000000ffff212224 */ /* 0x000fe200078e001e */
[----:B------:R-:W-:Y:S01]  /*1ab0*/  ISETP.LT.AND P0, PT, R35, UR22, P0 ;  /* 0x0000001623007c0c */ /* 0x000fe20008701270 */
[----:B------:R-:W-:Y:S01]  /*1ac0*/  IMAD R108, R31, 0x2, R158 ;  /* 0x000000021f6c7824 */ /* 0x000fe200078e029e */
[----:B------:R-:W-:Y:S02]  /*1ad0*/  LEA.HI.X.SX32 R158, R158, R177, 0x1, P4 ;  /* 0x000000b19e9e7211 */ /* 0x000fe400020f0eff */
[----:B------:R0:W2:Y:S01]  /*1ae0*/  @P2 LDG.E.U8 R149, desc[UR20][R32.64] ;  /* 0x0000001420952981 */ /* 0x0000a2000c1e1100 */
[----:B------:R-:W-:Y:S01]  /*1af0*/  PLOP3.LUT P2, PT, PT, PT, UP1, 0x80, 0x8 ;  /* 0x000000000008781c */ /* 0x000fe20003f4f018 */
[----:B------:R-:W-:Y:S01]  /*1b00*/  @P1 IMAD.MOV.U32 R38, RZ, RZ, R165 ;  /* 0x000000ffff261224 */ /* 0x000fe200078e00a5 */
[----:B------:R-:W-:Y:S01]  /*1b10*/  IADD3 R31, P5, PT, R34, R179, RZ ;  /* 0x000000b3221f7210 */ /* 0x000fe20007fbe0ff */
[----:B------:R-:W-:Y:S01]  /*1b20*/  @P1 IMAD.MOV.U32 R39, RZ, RZ, R158 ;  /* 0x000000ffff271224 */ /* 0x000fe200078e009e */
[----:B------:R-:W-:-:S02]  /*1b30*/  PRMT R150, RZ, 0x7610, R150 ;  /* 0x00007610ff967816 */ /* 0x000fc40000000096 */
[----:B------:R-:W-:Y:S02]  /*1b40*/  PLOP3.LUT P4, PT, PT, PT, UP1, 0x80, 0x8 ;  /* 0x000000000008781c */ /* 0x000fe40003f8f018 */
[----:B------:R-:W-:Y:S02]  /*1b50*/  PRMT R191, RZ, 0x7610, R191 ;  /* 0x00007610ffbf7816 */ /* 0x000fe400000000bf */
[C---:B0-----:R-:W-:Y:S01]  /*1b60*/  LOP3.LUT R32, R105.reuse, 0xa, RZ, 0xfc, !PT ;  /* 0x0000000a69207812 */ /* 0x041fe200078efcff */
[----:B------:R0:W2:Y:S01]  /*1b70*/  @P1 LDG.E.U8 R150, desc[UR20][R38.64] ;  /* 0x0000001426961981 */ /* 0x0000a2000c1e1100 */
[----:B------:R-:W-:Y:S02]  /*1b80*/  LOP3.LUT R33, R105, 0x12, RZ, 0xfc, !PT ;  /* 0x0000001269217812 */ /* 0x000fe400078efcff */
[----:B------:R-:W-:Y:S02]  /*1b90*/  ISETP.LT.AND P2, PT, R32, UR22, P2 ;  /* 0x0000001620007c0c */ /* 0x000fe40009741270 */
[----:B------:R-:W-:-:S02]  /*1ba0*/  LEA.HI.X.SX32 R32, R34, R177, 0x1, P5 ;  /* 0x000000b122207211 */ /* 0x000fc400028f0eff */
[----:B------:R-:W-:Y:S01]  /*1bb0*/  ISETP.LT.AND P1, PT, R33, UR22, P4 ;  /* 0x0000001621007c0c */ /* 0x000fe2000a721270 */
[----:B0-----:R-:W-:Y:S02]  /*1bc0*/  @P0 IMAD.MOV.U32 R38, RZ, RZ, R31 ;  /* 0x000000ffff260224 */ /* 0x001fe400078e001f */
[----:B------:R-:W-:Y:S01]  /*1bd0*/  @P0 IMAD.MOV.U32 R39, RZ, RZ, R32 ;  /* 0x000000ffff270224 */ /* 0x000fe200078e0020 */
[----:B------:R-:W-:-:S04]  /*1be0*/  IADD3 R33, P4, PT, R36, R179, RZ ;  /* 0x000000b324217210 */ /* 0x000fc80007f9e0ff */
[----:B------:R0:W2:Y:S01]  /*1bf0*/  @P0 LDG.E.U8 R191, desc[UR20][R38.64] ;  /* 0x0000001426bf0981 */ /* 0x0000a2000c1e1100 */
[----:B------:R-:W-:Y:S02]  /*1c00*/  IADD3 R34, P0, PT, R40, R179, RZ ;  /* 0x000000b328227210 */ /* 0x000fe40007f1e0ff */
[-C--:B------:R-:W-:Y:S02]  /*1c10*/  LEA.HI.X.SX32 R35, R36, R177.reuse, 0x1, P4 ;  /* 0x000000b124237211 */ /* 0x080fe400020f0eff */
[----:B------:R-:W-:Y:S01]  /*1c20*/  LEA.HI.X.SX32 R36, R40, R177, 0x1, P0 ;  /* 0x000000b128247211 */ /* 0x000fe200000f0eff */
[----:B------:R-:W-:Y:S01]  /*1c30*/  @P1 IMAD.MOV.U32 R40, RZ, RZ, R34 ;  /* 0x000000ffff281224 */ /* 0x000fe200078e0022 */
[----:B------:R-:W-:-:S03]  /*1c40*/  PRMT R189, RZ, 0x7610, R189 ;  /* 0x00007610ffbd7816 */ /* 0x000fc600000000bd */
[----:B------:R-:W-:Y:S01]  /*1c50*/  @P1 IMAD.MOV.U32 R41, RZ, RZ, R36 ;  /* 0x000000ffff291224 */ /* 0x000fe200078e0024 */
[----:B------:R-:W-:Y:S02]  /*1c60*/  LOP3.LUT R37, R105, 0x1a, RZ, 0xfc, !PT ;  /* 0x0000001a69257812 */ /* 0x000fe400078efcff */
[----:B------:R-:W-:Y:S02]  /*1c70*/  PLOP3.LUT P0, PT, PT, PT, UP1, 0x80, 0x8 ;  /* 0x000000000008781c */ /* 0x000fe40003f0f018 */
[----:B------:R1:W2:Y:S01]  /*1c80*/  @P1 LDG.E.U8 R189, desc[UR20][R40.64] ;  /* 0x0000001428bd1981 */ /* 0x0002a2000c1e1100 */
[----:B------:R-:W-:Y:S02]  /*1c90*/  PRMT R190, RZ, 0x7610, R190 ;  /* 0x00007610ffbe7816 */ /* 0x000fe400000000be */
[----:B------:R-:W-:Y:S01]  /*1ca0*/  ISETP.LT.AND P1, PT, R37, UR22, P0 ;  /* 0x0000001625007c0c */ /* 0x000fe20008721270 */
[----:B0-----:R-:W-:Y:S02]  /*1cb0*/  @P2 IMAD.MOV.U32 R38, RZ, RZ, R33 ;  /* 0x000000ffff262224 */ /* 0x001fe400078e0021 */
[----:B------:R-:W-:Y:S01]  /*1cc0*/  @P2 IMAD.MOV.U32 R39, RZ, RZ, R35 ;  /* 0x000000ffff272224 */ /* 0x000fe200078e0023 */
[----:B------:R-:W-:-:S02]  /*1cd0*/  IADD3 R37, P4, PT, R42, R179, RZ ;  /* 0x000000b32a257210 */ /* 0x000fc40007f9e0ff */
[----:B------:R-:W-:Y:S02]  /*1ce0*/  PLOP3.LUT P0, PT, PT, PT, UP1, 0x80, 0x8 ;  /* 0x000000000008781c */ /* 0x000fe40003f0f018 */
[----:B------:R0:W2:Y:S01]  /*1cf0*/  @P2 LDG.E.U8 R190, desc[UR20][R38.64] ;  /* 0x0000001426be2981 */ /* 0x0000a2000c1e1100 */
[C---:B-1----:R-:W-:Y:S02]  /*1d00*/  LOP3.LUT R41, R105.reuse, 0x22, RZ, 0xfc, !PT ;  /* 0x0000002269297812 */ /* 0x042fe400078efcff */
[----:B------:R-:W-:Y:S02]  /*1d10*/  PLOP3.LUT P2, PT, PT, PT, UP1, 0x80, 0x8 ;  /* 0x000000000008781c */ /* 0x000fe40003f4f018 */
[----:B------:R-:W-:Y:S02]  /*1d20*/  PRMT R124, RZ, 0x7610, R124 ;  /* 0x00007610ff7c7816 */ /* 0x000fe4000000007c */
[----:B0-----:R-:W-:Y:S02]  /*1d30*/  LEA.HI.X.SX32 R38, R42, R177, 0x1, P4 ;  /* 0x000000b12a267211 */ /* 0x001fe400020f0eff */
[----:B------:R-:W-:Y:S01]  /*1d40*/  LOP3.LUT R39, R105, 0x2a, RZ, 0xfc, !PT ;  /* 0x0000002a69277812 */ /* 0x000fe200078efcff */
[----:B------:R-:W-:Y:S01]  /*1d50*/  @P1 IMAD.MOV.U32 R44, RZ, RZ, R37 ;  /* 0x000000ffff2c1224 */ /* 0x000fe200078e0025 */
[----:B------:R-:W-:Y:S01]  /*1d60*/  ISETP.LT.AND P0, PT, R41, UR22, P0 ;  /* 0x0000001629007c0c */ /* 0x000fe20008701270 */
[----:B------:R-:W-:Y:S01]  /*1d70*/  @P1 IMAD.MOV.U32 R45, RZ, RZ, R38 ;  /* 0x000000ffff2d1224 */ /* 0x000fe200078e0026 */
[----:B------:R-:W-:-:S02]  /*1d80*/  LOP3.LUT R40, R105, 0x32, RZ, 0xfc, !PT ;  /* 0x0000003269287812 */ /* 0x000fc400078efcff */
[----:B------:R-:W-:Y:S02]  /*1d90*/  PLOP3.LUT P4, PT, PT, PT, UP1, 0x80, 0x8 ;  /* 0x000000000008781c */ /* 0x000fe40003f8f018 */
[----:B------:R-:W-:Y:S01]  /*1da0*/  ISETP.LT.AND P2, PT, R39, UR22, P2 ;  /* 0x0000001627007c0c */ /* 0x000fe20009741270 */
[----:B------:R0:W2:Y:S01]  /*1db0*/  @P1 LDG.E.U8 R124, desc[UR20][R44.64] ;  /* 0x000000142c7c1981 */ /* 0x0000a2000c1e1100 */
[----:B------:R-:W-:Y:S02]  /*1dc0*/  IADD3 R39, P5, PT, R46, R179, RZ ;  /* 0x000000b32e277210 */ /* 0x000fe40007fbe0ff */
[----:B------:R-:W-:Y:S02]  /*1dd0*/  ISETP.LT.AND P1, PT, R40, UR22, P4 ;  /* 0x0000001628007c0c */ /* 0x000fe4000a721270 */
[----:B------:R-:W-:Y:S02]  /*1de0*/  LEA.HI.X.SX32 R41, R46, R177, 0x1, P5 ;  /* 0x000000b12e297211 */ /* 0x000fe400028f0eff */
[----:B------:R-:W-:-:S02]  /*1df0*/  IADD3 R40, P4, PT, R48, R179, RZ ;  /* 0x000000b330287210 */ /* 0x000fc40007f9e0ff */
[----:B------:R-:W-:Y:S01]  /*1e00*/  IADD3 R42, P5, PT, R50, R179, RZ ;  /* 0x000000b3322a7210 */ /* 0x000fe20007fbe0ff */
[----:B------:R-:W-:Y:S01]  /*1e10*/  @P0 IMAD.MOV.U32 R46, RZ, RZ, R39 ;  /* 0x000000ffff2e0224 */ /* 0x000fe200078e0027 */
[----:B------:R-:W-:Y:S01]  /*1e20*/  PRMT R127, RZ, 0x7610, R127 ;  /* 0x00007610ff7f7816 */ /* 0x000fe2000000007f */
[----:B------:R-:W-:Y:S01]  /*1e30*/  @P0 IMAD.MOV.U32 R47, RZ, RZ, R41 ;  /* 0x000000ffff2f0224 */ /* 0x000fe200078e0029 */
[-C--:B------:R-:W-:Y:S02]  /*1e40*/  LEA.HI.X.SX32 R43, R48, R177.reuse, 0x1, P4 ;  /* 0x000000b1302b7211 */ /* 0x080fe400020f0eff */
[----:B0-----:R-:W-:Y:S02]  /*1e50*/  LEA.HI.X.SX32 R44, R50, R177, 0x1, P5 ;  /* 0x000000b1322c7211 */ /* 0x001fe400028f0eff */
[----:B------:R-:W-:Y:S01]  /*1e60*/  PRMT R131, RZ, 0x7610, R131 ;  /* 0x00007610ff837816 */ /* 0x000fe20000000083 */
[----:B------:R0:W2:Y:S01]  /*1e70*/  @P0 LDG.E.U8 R127, desc[UR20][R46.64] ;  /* 0x000000142e7f0981 */ /* 0x0000a2000c1e1100 */
[----:B------:R-:W-:Y:S01]  /*1e80*/  PRMT R128, RZ, 0x7610, R128 ;  /* 0x00007610ff807816 */ /* 0x000fe20000000080 */
[----:B------:R-:W-:-:S02]  /*1e90*/  @P1 IMAD.MOV.U32 R48, RZ, RZ, R42 ;  /* 0x000000ffff301224 */ /* 0x000fc400078e002a */
[----:B------:R-:W-:Y:S01]  /*1ea0*/  @P1 IMAD.MOV.U32 R49, RZ, RZ, R44 ;  /* 0x000000ffff311224 */ /* 0x000fe200078e002c */
[C---:B------:R-:W-:Y:S02]  /*1eb0*/  LOP3.LUT R51, R105.reuse, 0x3a, RZ, 0xfc, !PT ;  /* 0x0000003a69337812 */ /* 0x040fe400078efcff */
[----:B------:R-:W-:Y:S02]  /*1ec0*/  PLOP3.LUT P0, PT, PT, PT, UP1, 0x80, 0x8 ;  /* 0x000000000008781c */ /* 0x000fe40003f0f018 */
[----:B------:R1:W2:Y:S01]  /*1ed0*/  @P1 LDG.E.U8 R128, desc[UR20][R48.64] ;  /* 0x0000001430801981 */ /* 0x0002a2000c1e1100 */
[----:B0-----:R-:W-:Y:S02]  /*1ee0*/  @P2 IMAD.MOV.U32 R46, RZ, RZ, R40 ;  /* 0x000000ffff2e2224 */ /* 0x001fe400078e0028 */
[----:B------:R-:W-:Y:S01]  /*1ef0*/  @P2 IMAD.MOV.U32 R47, RZ, RZ, R43 ;  /* 0x000000ffff2f2224 */ /* 0x000fe200078e002b */
[----:B------:R-:W-:Y:S02]  /*1f00*/  LOP3.LUT R45, R105, 0x42, RZ, 0xfc, !PT ;  /* 0x00000042692d7812 */ /* 0x000fe400078efcff */
[----:B------:R-:W-:-:S02]  /*1f10*/  ISETP.LT.AND P1, PT, R51, UR22, P0 ;  /* 0x0000001633007c0c */ /* 0x000fc40008721270 */
[----:B------:R0:W2:Y:S01]  /*1f20*/  @P2 LDG.E.U8 R131, desc[UR20][R46.64] ;  /* 0x000000142e832981 */ /* 0x0000a2000c1e1100 */
[----:B------:R-:W-:-:S04]  /*1f30*/  PLOP3.LUT P2, PT, PT, PT, UP1, 0x80, 0x8 ;  /* 0x000000000008781c */ /* 0x000fc80003f4f018 */
[----:B------:R-:W-:Y:S02]  /*1f40*/  ISETP.LT.AND P0, PT, R45, UR22, P2 ;  /* 0x000000162d007c0c */ /* 0x000fe40009701270 */
[-C--:B------:R-:W-:Y:S02]  /*1f50*/  IADD3 R45, P4, PT, R52, R179.reuse, RZ ;  /* 0x000000b3342d7210 */ /* 0x080fe40007f9e0ff */
[----:B-1----:R-:W-:Y:S02]  /*1f60*/  LOP3.LUT R48, R105, 0x4a, RZ, 0xfc, !PT ;  /* 0x0000004a69307812 */ /* 0x002fe400078efcff */
[----:B------:R-:W-:Y:S02]  /*1f70*/  PLOP3.LUT P2, PT, PT, PT, UP1, 0x80, 0x8 ;  /* 0x000000000008781c */ /* 0x000fe40003f4f018 */
[----:B0-----:R-:W-:Y:S02]  /*1f80*/  IADD3 R46, P5, PT, R54, R179, RZ ;  /* 0x000000b3362e7210 */ /* 0x001fe40007fbe0ff */
[----:B------:R-:W-:-:S02]  /*1f90*/  LEA.HI.X.SX32 R47, R52, R177, 0x1, P4 ;  /* 0x000000b1342f7211 */ /* 0x000fc400020f0eff */
[----:B------:R-:W-:Y:S02]  /*1fa0*/  ISETP.LT.AND P2, PT, R48, UR22, P2 ;  /* 0x0000001630007c0c */ /* 0x000fe40009741270 */
[----:B------:R-:W-:Y:S01]  /*1fb0*/  PRMT R125, RZ, 0x7610, R125 ;  /* 0x00007610ff7d7816 */ /* 0x000fe2000000007d */
[----:B------:R-:W-:Y:S01]  /*1fc0*/  @P1 IMAD.MOV.U32 R55, RZ, RZ, R47 ;  /* 0x000000ffff371224 */ /* 0x000fe200078e002f */
[----:B------:R-:W-:Y:S01]  /*1fd0*/  LEA.HI.X.SX32 R48, R54, R177, 0x1, P5 ;  /* 0x000000b136307211 */ /* 0x000fe200028f0eff */
[----:B------:R-:W-:Y:S01]  /*1fe0*/  @P1 IMAD.MOV.U32 R54, RZ, RZ, R45 ;  /* 0x000000ffff361224 */ /* 0x000fe200078e002d */
[----:B------:R-:W-:Y:S02]  /*1ff0*/  LOP3.LUT R49, R105, 0x52, RZ, 0xfc, !PT ;  /* 0x0000005269317812 */ /* 0x000fe400078efcff */
[----:B------:R-:W-:Y:S02]  /*2000*/  PLOP3.LUT P4, PT, PT, PT, UP1, 0x80, 0x8 ;  /* 0x000000000008781c */ /* 0x000fe40003f8f018 */
[----:B------:R0:W2:Y:S01]  /*2010*/  @P1 LDG.E.U8 R125, desc[UR20][R54.64] ;  /* 0x00000014367d1981 */ /* 0x0000a2000c1e1100 */
[----:B------:R-:W-:-:S02]  /*2020*/  PRMT R126, RZ, 0x7610, R126 ;  /* 0x00007610ff7e7816 */ /* 0x000fc4000000007e */
[----:B------:R-:W-:Y:S02]  /*2030*/  ISETP.LT.AND P1, PT, R49, UR22, P4 ;  /* 0x0000001631007c0c */ /* 0x000fe4000a721270 */
[C---:B------:R-:W-:Y:S01]  /*2040*/  IADD3 R49, P4, PT, R56.reuse, R179, RZ ;  /* 0x000000b338317210 */ /* 0x040fe20007f9e0ff */
[----:B0-----:R-:W-:Y:S02]  /*2050*/  @P0 IMAD.MOV.U32 R54, RZ, RZ, R46 ;  /* 0x000000ffff360224 */ /* 0x001fe400078e002e */
[----:B------:R-:W-:Y:S01]  /*2060*/  @P0 IMAD.MOV.U32 R55, RZ, RZ, R48 ;  /* 0x000000ffff370224 */ /* 0x000fe200078e0030 */
[----:B------:R-:W-:-:S04]  /*2070*/  LEA.HI.X.SX32 R51, R56, R177, 0x1, P4 ;  /* 0x000000b138337211 */ /* 0x000fc800020f0eff */
[----:B------:R0:W2:Y:S01]  /*2080*/  @P0 LDG.E.U8 R126, desc[UR20][R54.64] ;  /* 0x00000014367e0981 */ /* 0x0000a2000c1e1100 */
[C---:B------:R-:W-:Y:S02]  /*2090*/  IADD3 R50, P0, PT, R58.reuse, R179, RZ ;  /* 0x000000b33a327210 */ /* 0x040fe40007f1e0ff */
[----:B------:R-:W-:Y:S02]  /*20a0*/  PRMT R129, RZ, 0x7610, R129 ;  /* 0x00007610ff817816 */ /* 0x000fe40000000081 */
[----:B------:R-:W-:Y:S01]  /*20b0*/  LEA.HI.X.SX32 R52, R58, R177, 0x1, P0 ;  /* 0x000000b13a347211 */ /* 0x000fe200000f0eff */
[----:B0-----:R-:W-:Y:S02]  /*20c0*/  @P2 IMAD.MOV.U32 R54, RZ, RZ, R49 ;  /* 0x000000ffff362224 */ /* 0x001fe400078e0031 */
[----:B------:R-:W-:Y:S01]  /*20d0*/  @P2 IMAD.MOV.U32 R55, RZ, RZ, R51 ;  /* 0x000000ffff372224 */ /* 0x000fe200078e0033 */
[----:B------:R-:W-:-:S04]  /*20e0*/  PRMT R130, RZ, 0x7610, R130 ;  /* 0x00007610ff827816 */ /* 0x000fc80000000082 */
[----:B------:R0:W2:Y:S01]  /*20f0*/  @P2 LDG.E.U8 R129, desc[UR20][R54.64] ;  /* 0x0000001436812981 */ /* 0x0000a2000c1e1100 */
[----:B------:R-:W-:Y:S02]  /*2100*/  LOP3.LUT R53, R105, 0x5a, RZ, 0xfc, !PT ;  /* 0x0000005a69357812 */ /* 0x000fe400078efcff */
[----:B------:R-:W-:Y:S01]  /*2110*/  PLOP3.LUT P0, PT, PT, PT, UP1, 0x80, 0x8 ;  /* 0x000000000008781c */ /* 0x000fe20003f0f018 */
[----:B0-----:R-:W-:Y:S02]  /*2120*/  @P1 IMAD.MOV.U32 R54, RZ, RZ, R50 ;  /* 0x000000ffff361224 */ /* 0x001fe400078e0032 */
[----:B------:R-:W-:-:S05]  /*2130*/  @P1 IMAD.MOV.U32 R55, RZ, RZ, R52 ;  /* 0x000000ffff371224 */ /* 0x000fca00078e0034 */
[----:B------:R0:W2:Y:S01]  /*2140*/  @P1 LDG.E.U8 R130, desc[UR20][R54.64] ;  /* 0x0000001436821981 */ /* 0x0000a2000c1e1100 */
[----:B------:R-:W-:Y:S02]  /*2150*/  ISETP.LT.AND P1, PT, R53, UR22, P0 ;  /* 0x0000001635007c0c */ /* 0x000fe40008721270 */
[C---:B------:R-:W-:Y:S02]  /*2160*/  IADD3 R53, P4, PT, R60.reuse, R179, RZ ;  /* 0x000000b33c357210 */ /* 0x040fe40007f9e0ff */
[C---:B------:R-:W-:Y:S02]  /*2170*/  LOP3.LUT R56, R105.reuse, 0x62, RZ, 0xfc, !PT ;  /* 0x0000006269387812 */ /* 0x040fe400078efcff */
[----:B------:R-:W-:Y:S02]  /*2180*/  PLOP3.LUT P0, PT, PT, PT, UP1, 0x80, 0x8 ;  /* 0x000000000008781c */ /* 0x000fe40003f0f018 */
[----:B0-----:R-:W-:Y:S02]  /*2190*/  LEA.HI.X.SX32 R54, R60, R177, 0x1, P4 ;  /* 0x000000b13c367211 */ /* 0x001fe400020f0eff */
[----:B------:R-:W-:-:S02]  /*21a0*/  LOP3.LUT R55, R105, 0x6a, RZ, 0xfc, !PT ;  /* 0x0000006a69377812 */ /* 0x000fc400078efcff */
[----:B------:R-:W-:Y:S02]  /*21b0*/  PLOP3.LUT P2, PT, PT, PT, UP1, 0x80, 0x8 ;  /* 0x000000000008781c */ /* 0x000fe40003f4f018 */
[----:B------:R-:W-:Y:S01]  /*21c0*/  ISETP.LT.AND P0, PT, R56, UR22, P0 ;  /* 0x0000001638007c0c */ /* 0x000fe20008701270 */
[----:B------:R-:W-:Y:S01]  /*21d0*/  @P1 IMAD.MOV.U32 R56, RZ, RZ, R53 ;  /* 0x000000ffff381224 */ /* 0x000fe200078e0035 */
[----:B------:R-:W-:Y:S01]  /*21e0*/  PRMT R133, RZ, 0x7610, R133 ;  /* 0x00007610ff857816 */ /* 0x000fe20000000085 */
[----:B------:R-:W-:Y:S01]  /*21f0*/  @P1 IMAD.MOV.U32 R57, RZ, RZ, R54 ;  /* 0x000000ffff391224 */ /* 0x000fe200078e0036 */
[----:B------:R-:W-:Y:S02]  /*2200*/  ISETP.LT.AND P2, PT, R55, UR22, P2 ;  /* 0x0000001637007c0c */ /* 0x000fe40009741270 */
[----:B------:R-:W-:Y:S02]  /*2210*/  LOP3.LUT R58, R105, 0x72, RZ, 0xfc, !PT ;  /* 0x00000072693a7812 */ /* 0x000fe400078efcff */
[----:B------:R-:W-:Y:S01]  /*2220*/  PLOP3.LUT P4, PT, PT, PT, UP1, 0x80, 0x8 ;  /* 0x000000000008781c */ /* 0x000fe20003f8f018 */
[----:B------:R0:W2:Y:S01]  /*2230*/  @P1 LDG.E.U8 R133, desc[UR20][R56.64] ;  /* 0x0000001438851981 */ /* 0x0000a2000c1e1100 */
[----:B------:R-:W-:-:S02]  /*2240*/  IADD3 R55, P5, PT, R62, R179, RZ ;  /* 0x000000b33e377210 */ /* 0x000fc40007fbe0ff */
[----:B------:R-:W-:Y:S02]  /*2250*/  ISETP.LT.AND P1, PT, R58, UR22, P4 ;  /* 0x000000163a007c0c */ /* 0x000fe4000a721270 */
[----:B------:R-:W-:Y:S02]  /*2260*/  PRMT R132, RZ, 0x7610, R132 ;  /* 0x00007610ff847816 */ /* 0x000fe40000000084 */
[----:B0-----:R-:W-:Y:S02]  /*2270*/  LEA.HI.X.SX32 R57, R62, R177, 0x1, P5 ;  /* 0x000000b13e397211 */ /* 0x001fe400028f0eff */
[C---:B------:R-:W-:Y:S01]  /*2280*/  IADD3 R56, P4, PT, R100.reuse, R179, RZ ;  /* 0x000000b364387210 */ /* 0x040fe20007f9e0ff */
[----:B------:R-:W-:Y:S02]  /*2290*/  @P0 IMAD.MOV.U32 R60, RZ, RZ, R55 ;  /* 0x000000ffff3c0224 */ /* 0x000fe400078e0037 */
[----:B------:R-:W-:Y:S01]  /*22a0*/  @P0 IMAD.MOV.U32 R61, RZ, RZ, R57 ;  /* 0x000000ffff3d0224 */ /* 0x000fe200078e0039 */
[----:B------:R-:W-:-:S02]  /*22b0*/  LEA.HI.X.SX32 R59, R100, R177, 0x1, P4 ;  /* 0x000000b1643b7211 */ /* 0x000fc400020f0eff */
[----:B------:R-:W-:Y:S01]  /*22c0*/  IADD3 R58, P5, PT, R106, R179, RZ ;  /* 0x000000b36a3a7210 */ /* 0x000fe20007fbe0ff */
[----:B------:R-:W-:Y:S01]  /*22d0*/  @P2 IMAD.MOV.U32 R62, RZ, RZ, R56 ;  /* 0x000000ffff3e2224 */ /* 0x000fe200078e0038 */
[----:B------:R-:W-:Y:S01]  /*22e0*/  PRMT R123, RZ, 0x7610, R123 ;  /* 0x00007610ff7b7816 */ /* 0x000fe2000000007b */
[----:B------:R0:W2:Y:S01]  /*22f0*/  @P0 LDG.E.U8 R132, desc[UR20][R60.64] ;  /* 0x000000143c840981 */ /* 0x0000a2000c1e1100 */
[----:B------:R-:W-:Y:S01]  /*2300*/  @P2 IMAD.MOV.U32 R63, RZ, RZ, R59 ;  /* 0x000000ffff3f2224 */ /* 0x000fe200078e003b */
[----:B------:R-:W-:-:S04]  /*2310*/  PRMT R122, RZ, 0x7610, R122 ;  /* 0x00007610ff7a7816 */ /* 0x000fc8000000007a */
[----:B------:R1:W2:Y:S01]  /*2320*/  @P2 LDG.E.U8 R123, desc[UR20][R62.64] ;  /* 0x000000143e7b2981 */ /* 0x0002a2000c1e1100 */
[----:B0-----:R-:W-:Y:S02]  /*2330*/  LEA.HI.X.SX32 R60, R106, R177, 0x1, P5 ;  /* 0x000000b16a3c7211 */ /* 0x001fe400028f0eff */
[C---:B------:R-:W-:Y:S02]  /*2340*/  LOP3.LUT R67, R105.reuse, 0x7a, RZ, 0xfc, !PT ;  /* 0x0000007a69437812 */ /* 0x040fe400078efcff */
[----:B------:R-:W-:Y:S01]  /*2350*/  PLOP3.LUT P0, PT, PT, PT, UP1, 0x80, 0x8 ;  /* 0x000000000008781c */ /* 0x000fe20003f0f018 */
[----:B-1----:R-:W-:Y:S02]  /*2360*/  @P1 IMAD.MOV.U32 R62, RZ, RZ, R58 ;  /* 0x000000ffff3e1224 */ /* 0x002fe400078e003a */
[----:B------:R-:W-:Y:S01]  /*2370*/  @P1 IMAD.MOV.U32 R63, RZ, RZ, R60 ;  /* 0x000000ffff3f1224 */ /* 0x000fe200078e003c */
[----:B------:R-:W-:-:S04]  /*2380*/  LOP3.LUT R65, R105, 0x4, RZ, 0xfc, !PT ;  /* 0x0000000469417812 */ /* 0x000fc800078efcff */
[----:B------:R0:W2:Y:S01]  /*2390*/  @P1 LDG.E.U8 R122, desc[UR20][R62.64] ;  /* 0x000000143e7a1981 */ /* 0x0000a2000c1e1100 */
[----:B------:R-:W-:Y:S01]  /*23a0*/  ISETP.LT.AND P1, PT, R67, UR22, P0 ;  /* 0x0000001643007c0c */ /* 0x000fe20008721270 */
[----:B------:R-:W-:Y:S01]  /*23b0*/  IMAD.U32 R61, RZ, RZ, UR12 ;  /* 0x0000000cff3d7e24 */ /* 0x000fe2000f8e00ff */
[----:B------:R-:W-:Y:S02]  /*23c0*/  PLOP3.LUT P2, PT, PT, PT, UP1, 0x80, 0x8 ;  /* 0x000000000008781c */ /* 0x000fe40003f4f018 */
[-C--:B------:R-:W-:Y:S01]  /*23d0*/  IADD3 R171, P5, PT, R108, R179.reuse, RZ ;  /* 0x000000b36cab7210 */ /* 0x080fe20007fbe0ff */
[----:B------:R-:W-:Y:S01]  /*23e0*/  IMAD R100, R61, 0x2, R108 ;  /* 0x000000023d647824 */ /* 0x000fe200078e026c */
[----:B------:R-:W-:Y:S02]  /*23f0*/  ISETP.LT.AND P2, PT, R65, UR22, P2 ;  /* 0x0000001641007c0c */ /* 0x000fe40009741270 */
[----:B------:R-:W-:Y:S02]  /*2400*/  IADD3 R61, P4, PT, R64, R179, RZ ;  /* 0x000000b3403d7210 */ /* 0x000fe40007f9e0ff */
[----:B------:R-:W-:-:S02]  /*2410*/  LEA.HI.X.SX32 R169, R108, R177, 0x1, P5 ;  /* 0x000000b16ca97211 */ /* 0x000fc400028f0eff */
[----:B------:R-:W-:Y:S02]  /*2420*/  PRMT R196, RZ, 0x7610, R196 ;  /* 0x00007610ffc47816 */ /* 0x000fe400000000c4 */
[----:B0-----:R-:W-:Y:S01]  /*2430*/  LEA.HI.X.SX32 R62, R64, R177, 0x1, P4 ;  /* 0x000000b1403e7211 */ /* 0x001fe200020f0eff */
[----:B------:R-:W-:Y:S01]  /*2440*/  @P1 IMAD.MOV.U32 R64, RZ, RZ, R171 ;  /* 0x000000ffff401224 */ /* 0x000fe200078e00ab */
[----:B------:R-:W-:Y:S01]  /*2450*/  LOP3.LUT R63, R105, 0xc, RZ, 0xfc, !PT ;  /* 0x0000000c693f7812 */ /* 0x000fe200078efcff */
[----:B------:R-:W-:Y:S01]  /*2460*/  @P1 IMAD.MOV.U32 R65, RZ, RZ, R169 ;  /* 0x000000ffff411224 */ /* 0x000fe200078e00a9 */
[----:B------:R-:W-:Y:S02]  /*2470*/  PLOP3.LUT P0, PT, PT, PT, UP1, 0x80, 0x8 ;  /* 0x000000000008781c */ /* 0x000fe40003f0f018 */
[----:B------:R-:W-:Y:S02]  /*2480*/  PRMT R197, RZ, 0x7610, R197 ;  /* 0x00007610ffc57816 */ /* 0x000fe400000000c5 */
[----:B------:R-:W-:Y:S01]  /*2490*/  ISETP.LT.AND P0, PT, R63, UR22, P0 ;  /* 0x000000163f007c0c */ /* 0x000fe20008701270 */
[----:B------:R0:W2:Y:S01]  /*24a0*/  @P1 LDG.E.U8 R196, desc[UR20][R64.64] ;  /* 0x0000001440c41981 */ /* 0x0000a2000c1e1100 */
[----:B------:R-:W-:-:S02]  /*24b0*/  IADD3 R63, P4, PT, R66, R179, RZ ;  /* 0x000000b3423f7210 */ /* 0x000fc40007f9e0ff */
[----:B------:R-:W-:Y:S02]  /*24c0*/  LOP3.LUT R67, R105, 0x14, RZ, 0xfc, !PT ;  /* 0x0000001469437812 */ /* 0x000fe400078efcff */
[----:B------:R-:W-:Y:S01]  /*24d0*/  PLOP3.LUT P1, PT, PT, PT, UP1, 0x80, 0x8 ;  /* 0x000000000008781c */ /* 0x000fe20003f2f018 */
[----:B0-----:R-:W-:Y:S02]  /*24e0*/  @P2 IMAD.MOV.U32 R64, RZ, RZ, R61 ;  /* 0x000000ffff402224 */ /* 0x001fe400078e003d */
[----:B------:R-:W-:Y:S01]  /*24f0*/  @P2 IMAD.MOV.U32 R65, RZ, RZ, R62 ;  /* 0x000000ffff412224 */ /* 0x000fe200078e003e */
[----:B------:R-:W-:-:S04]  /*2500*/  ISETP.LT.AND P1, PT, R67, UR22, P1 ;  /* 0x0000001643007c0c */ /* 0x000fc80008f21270 */
[----:B------:R0:W2:Y:S01]  /*2510*/  @P2 LDG.E.U8 R197, desc[UR20][R64.64] ;  /* 0x0000001440c52981 */ /* 0x0000a2000c1e1100 */
[----:B------:R-:W-:Y:S02]  /*2520*/  PRMT R151, RZ, 0x7610, R151 ;  /* 0x00007610ff977816 */ /* 0x000fe40000000097 */
[----:B------:R-:W-:Y:S02]  /*2530*/  LOP3.LUT R69, R105, 0x1c, RZ, 0xfc, !PT ;  /* 0x0000001c69457812 */ /* 0x000fe400078efcff */
[----:B------:R-:W-:Y:S02]  /*2540*/  PLOP3.LUT P2, PT, PT, PT, UP1, 0x80, 0x8 ;  /* 0x000000000008781c */ /* 0x000fe40003f4f018 */
[----:B0-----:R-:W-:Y:S01]  /*2550*/  LEA.HI.X.SX32 R64, R66, R177, 0x1, P4 ;  /* 0x000000b142407211 */ /* 0x001fe200020f0eff */
[----:B------:R-:W-:Y:S01]  /*2560*/  @P0 IMAD.MOV.U32 R66, RZ, RZ, R63 ;  /* 0x000000ffff420224 */ /* 0x000fe200078e003f */
[----:B------:R-:W-:-:S03]  /*2570*/  IADD3 R65, P4, PT, R70, R179, RZ ;  /* 0x000000b346417210 */ /* 0x000fc60007f9e0ff */
[----:B------:R-:W-:Y:S01]  /*2580*/  @P0 IMAD.MOV.U32 R67, RZ, RZ, R64 ;  /* 0x000000ffff430224 */ /* 0x000fe200078e0040 */
[----:B------:R-:W-:-:S04]  /*2590*/  ISETP.LT.AND P2, PT, R69, UR22, P2 ;  /* 0x0000001645007c0c */ /* 0x000fc80009741270 */
[----:B------:R0:W2:Y:S01]  /*25a0*/  @P0 LDG.E.U8 R151, desc[UR20][R66.64] ;  /* 0x0000001442970981 */ /* 0x0000a2000c1e1100 */
[----:B------:R-:W-:Y:S02]  /*25b0*/  PRMT R152, RZ, 0x7610, R152 ;  /* 0x00007610ff987816 */ /* 0x000fe40000000098 */
[----:B------:R-:W-:Y:S02]  /*25c0*/  LOP3.LUT R69, R105, 0x24, RZ, 0xfc, !PT ;  /* 0x0000002469457812 */ /* 0x000fe400078efcff */
[----:B------:R-:W-:Y:S02]  /*25d0*/  PLOP3.LUT P0, PT, PT, PT, UP1, 0x80, 0x8 ;  /* 0x000000000008781c */ /* 0x000fe40003f0f018 */
[----:B0-----:R-:W-:Y:S02]  /*25e0*/  LEA.HI.X.SX32 R67, R70, R177, 0x1, P4 ;  /* 0x000000b146437211 */ /* 0x001fe400020f0eff */
[----:B------:R-:W-:Y:S01]  /*25f0*/  IADD3 R66, P5, PT, R68, R179, RZ ;  /* 0x000000b344427210 */ /* 0x000fe20007fbe0ff */
[----:B------:R-:W-:-:S02]  /*2600*/  @P1 IMAD.MOV.U32 R70, RZ, RZ, R65 ;  /* 0x000000ffff461224 */ /* 0x000fc400078e0041 */
[----:B------:R-:W-:Y:S01]  /*2610*/  @P1 IMAD.MOV.U32 R71, RZ, RZ, R67 ;  /* 0x000000ffff471224 */ /* 0x000fe200078e0043 */
[----:B------:R-:W-:Y:S02]  /*2620*/  LEA.HI.X.SX32 R68, R68, R177, 0x1, P5 ;  /* 0x000000b144447211 */ /* 0x000fe400028f0eff */
[----:B------:R-:W-:Y:S02]  /*2630*/  ISETP.LT.AND P0, PT, R69, UR22, P0 ;  /* 0x0000001645007c0c */ /* 0x000fe40008701270 */
[----:B------:R-:W-:Y:S01]  /*2640*/  PRMT R153, RZ, 0x7610, R153 ;  /* 0x00007610ff997816 */ /* 0x000fe20000000099 */
[----:B------:R0:W2:Y:S01]  /*2650*/  @P1 LDG.E.U8 R152, desc[UR20][R70.64] ;  /* 0x0000001446981981 */ /* 0x0000a2000c1e1100 */
[----:B------:R-:W-:Y:S02]  /*2660*/  IADD3 R69, P4, PT, R72, R179, RZ ;  /* 0x000000b348457210 */ /* 0x000fe40007f9e0ff */
[----:B------:R-:W-:Y:S02]  /*2670*/  LOP3.LUT R73, R105, 0x2c, RZ, 0xfc, !PT ;  /* 0x0000002c69497812 */ /* 0x000fe400078efcff */
[----:B------:R-:W-:Y:S01]  /*2680*/  PLOP3.LUT P1, PT, PT, PT, UP1, 0x80, 0x8 ;  /* 0x000000000008781c */ /* 0x000fe20003f2f018 */
[----:B0-----:R-:W-:-:S02]  /*2690*/  @P2 IMAD.MOV.U32 R70, RZ, RZ, R66 ;  /* 0x000000ffff462224 */ /* 0x001fc400078e0042 */
        /* <DEDUP_REMOVED lines=15> */
[----:B0-----:R-:W-:Y:S02]  /*2790*/  IADD3 R72, P5, PT, R76, R179, RZ ;  /* 0x000000b34c487210 */ /* 0x001fe40007fbe0ff */
[-C--:B------:R-:W-:Y:S02]  /*27a0*/  LEA.HI.X.SX32 R73, R74, R177.reuse, 0x1, P4 ;  /* 0x000000b14a497211 */ /* 0x080fe400020f0eff */
[----:B------:R-:W-:Y:S01]  /*27b0*/  LEA.HI.X.SX32 R74, R76, R177, 0x1, P5 ;  /* 0x000000b14c4a7211 */ /* 0x000fe200028f0eff */
[----:B------:R-:W-:-:S02]  /*27c0*/  @P1 IMAD.MOV.U32 R76, RZ, RZ, R71 ;  /* 0x000000ffff4c1224 */ /* 0x000fc400078e0047 */
[----:B------:R-:W-:Y:S01]  /*27d0*/  @P1 IMAD.MOV.U32 R77, RZ, RZ, R73 ;  /* 0x000000ffff4d1224 */ /* 0x000fe200078e0049 */
[----:B------:R-:W-:Y:S02]  /*27e0*/  ISETP.LT.AND P0, PT, R75, UR22, P0 ;  /* 0x000000164b007c0c */ /* 0x000fe40008701270 */
[----:B------:R-:W-:Y:S02]  /*27f0*/  PRMT R159, RZ, 0x7610, R159 ;  /* 0x00007610ff9f7816 */ /* 0x000fe4000000009f */
        /* <DEDUP_REMOVED lines=71> */
[----:B------:R-:W-:Y:S02]  /*2c70*/  IADD3 R175, P5, PT, R100, R179, RZ ;  /* 0x000000b364af7210 */ /* 0x000fe40007fbe0ff */
[----:B------:R-:W-:Y:S02]  /*2c80*/  PRMT R182, RZ, 0x7610, R182 ;  /* 0x00007610ffb67816 */ /* 0x000fe400000000b6 */
[----:B------:R-:W-:Y:S02]  /*2c90*/  PLOP3.LUT P0, PT, PT, PT, UP1, 0x80, 0x8 ;  /* 0x000000000008781c */ /* 0x000fe40003f0f018 */
[-C--:B0-----:R-:W-:Y:S01]  /*2ca0*/  LEA.HI.X.SX32 R90, R92, R177.reuse, 0x1, P4 ;  /* 0x000000b15c5a7211 */ /* 0x081fe200020f0eff */
[----:B------:R-:W-:Y:S01]  /*2cb0*/  @P1 IMAD.MOV.U32 R92, RZ, RZ, R89 ;  /* 0x000000ffff5c1224 */ /* 0x000fe200078e0059 */
[----:B------:R-:W-:Y:S02]  /*2cc0*/  LOP3.LUT R91, R105, 0x6, RZ, 0xfc, !PT ;  /* 0x00000006695b7812 */ /* 0x000fe400078efcff */
[----:B------:R-:W-:Y:S01]  /*2cd0*/  LEA.HI.X.SX32 R173, R100, R177, 0x1, P5 ;  /* 0x000000b164ad7211 */ /* 0x000fe200028f0eff */
[----:B------:R-:W-:Y:S01]  /*2ce0*/  @P1 IMAD.MOV.U32 R93, RZ, RZ, R90 ;  /* 0x000000ffff5d1224 */ /* 0x000fe200078e005a */
[----:B------:R-:W-:-:S02]  /*2cf0*/  ISETP.LT.AND P0, PT, R91, UR22, P0 ;  /* 0x000000165b007c0c */ /* 0x000fc40008701270 */
[----:B------:R-:W-:Y:S02]  /*2d00*/  PRMT R174, RZ, 0x7610, R174 ;  /* 0x00007610ffae7816 */ /* 0x000fe400000000ae */
[----:B------:R0:W2:Y:S01]  /*2d10*/  @P1 LDG.E.U8 R182, desc[UR20][R92.64] ;  /* 0x000000145cb61981 */ /* 0x0000a2000c1e1100 */
[----:B------:R-:W-:Y:S02]  /*2d20*/  IADD3 R91, P4, PT, R94, R179, RZ ;  /* 0x000000b35e5b7210 */ /* 0x000fe40007f9e0ff */
[----:B------:R-:W-:Y:S02]  /*2d30*/  LOP3.LUT R99, R105, 0x16, RZ, 0xfc, !PT ;  /* 0x0000001669637812 */ /* 0x000fe400078efcff */
[----:B------:R-:W-:Y:S01]  /*2d40*/  PLOP3.LUT P1, PT, PT, PT, UP1, 0x80, 0x8 ;  /* 0x000000000008781c */ /* 0x000fe20003f2f018 */
[----:B0-----:R-:W-:Y:S02]  /*2d50*/  @P2 IMAD.MOV.U32 R92, RZ, RZ, R175 ;  /* 0x000000ffff5c2224 */ /* 0x001fe400078e00af */
[----:B------:R-:W-:Y:S01]  /*2d60*/  @P2 IMAD.MOV.U32 R93, RZ, RZ, R173 ;  /* 0x000000ffff5d2224 */ /* 0x000fe200078e00ad */
[----:B------:R-:W-:-:S04]  /*2d70*/  ISETP.LT.AND P1, PT, R99, UR22, P1 ;  /* 0x0000001663007c0c */ /* 0x000fc80008f21270 */
[----:B------:R0:W2:Y:S01]  /*2d80*/  @P2 LDG.E.U8 R174, desc[UR20][R92.64] ;  /* 0x000000145cae2981 */ /* 0x0000a2000c1e1100 */
[----:B------:R-:W-:Y:S01]  /*2d90*/  PRMT R172, RZ, 0x7610, R172 ;  /* 0x00007610ffac7816 */ /* 0x000fe200000000ac */
[----:B------:R-:W-:Y:S01]  /*2da0*/  @P0 IMAD.MOV.U32 R106, RZ, RZ, R91 ;  /* 0x000000ffff6a0224 */ /* 0x000fe200078e005b */
[----:B------:R-:W-:Y:S02]  /*2db0*/  LOP3.LUT R97, R105, 0x26, RZ, 0xfc, !PT ;  /* 0x0000002669617812 */ /* 0x000fe400078efcff */
[----:B------:R-:W-:Y:S02]  /*2dc0*/  PLOP3.LUT P2, PT, PT, PT, UP1, 0x80, 0x8 ;  /* 0x000000000008781c */ /* 0x000fe40003f4f018 */
[----:B0-----:R-:W-:Y:S02]  /*2dd0*/  LEA.HI.X.SX32 R92, R94, R177, 0x1, P4 ;  /* 0x000000b15e5c7211 */ /* 0x001fe400020f0eff */
[----:B------:R-:W-:-:S03]  /*2de0*/  IADD3 R93, P4, PT, R95, R179, RZ ;  /* 0x000000b35f5d7210 */ /* 0x000fc60007f9e0ff */
[----:B------:R-:W-:Y:S01]  /*2df0*/  @P0 IMAD.MOV.U32 R107, RZ, RZ, R92 ;  /* 0x000000ffff6b0224 */ /* 0x000fe200078e005c */
[----:B------:R-:W-:Y:S02]  /*2e00*/  ISETP.LT.AND P2, PT, R97, UR22, P2 ;  /* 0x0000001661007c0c */ /* 0x000fe40009741270 */
[----:B------:R-:W-:Y:S02]  /*2e10*/  LOP3.LUT R97, R105, 0x36, RZ, 0xfc, !PT ;  /* 0x0000003669617812 */ /* 0x000fe400078efcff */
[----:B------:R0:W2:Y:S01]  /*2e20*/  @P0 LDG.E.U8 R172, desc[UR20][R106.64] ;  /* 0x000000146aac0981 */ /* 0x0000a2000c1e1100 */
[----:B------:R-:W-:Y:S02]  /*2e30*/  PLOP3.LUT P0, PT, PT, PT, UP1, 0x80, 0x8 ;  /* 0x000000000008781c */ /* 0x000fe40003f0f018 */
[----:B------:R-:W-:Y:S02]  /*2e40*/  LEA.HI.X.SX32 R95, R95, R177, 0x1, P4 ;  /* 0x000000b15f5f7211 */ /* 0x000fe400020f0eff */
[----:B------:R-:W-:-:S02]  /*2e50*/  IADD3 R94, P5, PT, R96, R179, RZ ;  /* 0x000000b3605e7210 */ /* 0x000fc40007fbe0ff */
[----:B------:R-:W-:Y:S02]  /*2e60*/  PRMT R176, RZ, 0x7610, R176 ;  /* 0x00007610ffb07816 */ /* 0x000fe400000000b0 */
[----:B------:R-:W-:Y:S01]  /*2e70*/  ISETP.LT.AND P0, PT, R97, UR22, P0 ;  /* 0x0000001661007c0c */ /* 0x000fe20008701270 */
[----:B0-----:R-:W-:Y:S01]  /*2e80*/  @P1 IMAD.MOV.U32 R106, RZ, RZ, R93 ;  /* 0x000000ffff6a1224 */ /* 0x001fe200078e005d */
[----:B------:R-:W-:Y:S01]  /*2e90*/  LEA.HI.X.SX32 R96, R96, R177, 0x1, P5 ;  /* 0x000000b160607211 */ /* 0x000fe200028f0eff */
[----:B------:R-:W-:Y:S01]  /*2ea0*/  @P1 IMAD.MOV.U32 R107, RZ, RZ, R95 ;  /* 0x000000ffff6b1224 */ /* 0x000fe200078e005f */
[C---:B------:R-:W-:Y:S02]  /*2eb0*/  IADD3 R97, P4, PT, R98.reuse, R179, RZ ;  /* 0x000000b362617210 */ /* 0x040fe40007f9e0ff */
[----:B------:R-:W-:Y:S02]  /*2ec0*/  PRMT R170, RZ, 0x7610, R170 ;  /* 0x00007610ffaa7816 */ /* 0x000fe400000000aa */
[----:B------:R0:W2:Y:S01]  /*2ed0*/  @P1 LDG.E.U8 R176, desc[UR20][R106.64] ;  /* 0x000000146ab01981 */ /* 0x0000a2000c1e1100 */
[----:B------:R-:W-:-:S02]  /*2ee0*/  LEA.HI.X.SX32 R98, R98, R177, 0x1, P4 ;  /* 0x000000b162627211 */ /* 0x000fc400020f0eff */
[----:B------:R-:W-:Y:S02]  /*2ef0*/  LOP3.LUT R100, R105, 0x46, RZ, 0xfc, !PT ;  /* 0x0000004669647812 */ /* 0x000fe400078efcff */
[----:B------:R-:W-:Y:S01]  /*2f00*/  PLOP3.LUT P1, PT, PT, PT, UP1, 0x80, 0x8 ;  /* 0x000000000008781c */ /* 0x000fe20003f2f018 */
[----:B0-----:R-:W-:Y:S02]  /*2f10*/  @P2 IMAD.MOV.U32 R106, RZ, RZ, R94 ;  /* 0x000000ffff6a2224 */ /* 0x001fe400078e005e */
[----:B------:R-:W-:Y:S01]  /*2f20*/  @P2 IMAD.MOV.U32 R107, RZ, RZ, R96 ;  /* 0x000000ffff6b2224 */ /* 0x000fe200078e0060 */
[----:B------:R-:W-:-:S04]  /*2f30*/  PRMT R168, RZ, 0x7610, R168 ;  /* 0x00007610ffa87816 */ /* 0x000fc800000000a8 */
[----:B------:R0:W2:Y:S01]  /*2f40*/  @P2 LDG.E.U8 R170, desc[UR20][R106.64] ;  /* 0x000000146aaa2981 */ /* 0x0000a2000c1e1100 */
[----:B------:R-:W-:Y:S02]  /*2f50*/  LOP3.LUT R99, R105, 0x56, RZ, 0xfc, !PT ;  /* 0x0000005669637812 */ /* 0x000fe400078efcff */
[----:B------:R-:W-:Y:S02]  /*2f60*/  PLOP3.LUT P2, PT, PT, PT, UP1, 0x80, 0x8 ;  /* 0x000000000008781c */ /* 0x000fe40003f4f018 */
[----:B------:R-:W-:Y:S01]  /*2f70*/  ISETP.LT.AND P1, PT, R100, UR22, P1 ;  /* 0x0000001664007c0c */ /* 0x000fe20008f21270 */
[----:B0-----:R-:W-:Y:S02]  /*2f80*/  @P0 IMAD.MOV.U32 R106, RZ, RZ, R97 ;  /* 0x000000ffff6a0224 */ /* 0x001fe400078e0061 */
[----:B------:R-:W-:-:S05]  /*2f90*/  @P0 IMAD.MOV.U32 R107, RZ, RZ, R98 ;  /* 0x000000ffff6b0224 */ /* 0x000fca00078e0062 */
[----:B------:R0:W3:Y:S01]  /*2fa0*/  @P0 LDG.E.U8 R168, desc[UR20][R106.64] ;  /* 0x000000146aa80981 */ /* 0x0000e2000c1e1100 */
[----:B------:R-:W-:Y:S02]  /*2fb0*/  ISETP.LT.AND P0, PT, R99, UR22, P2 ;  /* 0x0000001663007c0c */ /* 0x000fe40009701270 */
[CC--:B------:R-:W-:Y:S02]  /*2fc0*/  IADD3 R99, P4, PT, R101.reuse, R179.reuse, RZ ;  /* 0x000000b365637210 */ /* 0x0c0fe40007f9e0ff */
[----:B------:R-:W-:Y:S02]  /*2fd0*/  IADD3 R100, P5, PT, R102, R179, RZ ;  /* 0x000000b366647210 */ /* 0x000fe40007fbe0ff */
[----:B------:R-:W-:Y:S02]  /*2fe0*/  LEA.HI.X.SX32 R101, R101, R177, 0x1, P4 ;  /* 0x000000b165657211 */ /* 0x000fe400020f0eff */
[----:B------:R-:W-:Y:S01]  /*2ff0*/  PRMT R167, RZ, 0x7610, R167 ;  /* 0x00007610ffa77816 */ /* 0x000fe200000000a7 */
[----:B0-----:R-:W-:Y:S01]  /*3000*/  @P1 IMAD.MOV.U32 R106, RZ, RZ, R99 ;  /* 0x000000ffff6a1224 */ /* 0x001fe200078e0063 */
[----:B------:R-:W-:Y:S01]  /*3010*/  LOP3.LUT R103, R105, 0x66, RZ, 0xfc, !PT ;  /* 0x0000006669677812 */ /* 0x000fe200078efcff */
[----:B------:R-:W-:Y:S01]  /*3020*/  @P1 IMAD.MOV.U32 R107, RZ, RZ, R101 ;  /* 0x000000ffff6b1224 */ /* 0x000fe200078e0065 */
[----:B------:R-:W-:-:S02]  /*3030*/  PLOP3.LUT P2, PT, PT, PT, UP1, 0x80, 0x8 ;  /* 0x000000000008781c */ /* 0x000fc40003f4f018 */
[----:B------:R-:W-:Y:S02]  /*3040*/  LEA.HI.X.SX32 R102, R102, R177, 0x1, P5 ;  /* 0x000000b166667211 */ /* 0x000fe400028f0eff */
[----:B------:R-:W-:Y:S01]  /*3050*/  ISETP.LT.AND P2, PT, R103, UR22, P2 ;  /* 0x0000001667007c0c */ /* 0x000fe20009741270 */
[----:B------:R0:W3:Y:S01]  /*3060*/  @P1 LDG.E.U8 R167, desc[UR20][R106.64] ;  /* 0x000000146aa71981 */ /* 0x0000e2000c1e1100 */
[----:B------:R-:W-:Y:S02]  /*3070*/  PRMT R180, RZ, 0x7610, R180 ;  /* 0x00007610ffb47816 */ /* 0x000fe400000000b4 */
[----:B------:R-:W-:Y:S01]  /*3080*/  IADD3 R103, P4, PT, R104, R179, RZ ;  /* 0x000000b368677210 */ /* 0x000fe20007f9e0ff */
[----:B0-----:R-:W-:Y:S02]  /*3090*/  @P0 IMAD.MOV.U32 R106, RZ, RZ, R100 ;  /* 0x000000ffff6a0224 */ /* 0x001fe400078e0064 */
[----:B------:R-:W-:Y:S01]  /*30a0*/  @P0 IMAD.MOV.U32 R107, RZ, RZ, R102 ;  /* 0x000000ffff6b0224 */ /* 0x000fe200078e0066 */
[----:B------:R-:W-:-:S02]  /*30b0*/  LOP3.LUT R105, R105, 0x76, RZ, 0xfc, !PT ;  /* 0x0000007669697812 */ /* 0x000fc400078efcff */
[----:B------:R-:W-:Y:S02]  /*30c0*/  LEA.HI.X.SX32 R104, R104, R177, 0x1, P4 ;  /* 0x000000b168687211 */ /* 0x000fe400020f0eff */
[----:B------:R0:W4:Y:S01]  /*30d0*/  @P0 LDG.E.U8 R180, desc[UR20][R106.64] ;  /* 0x000000146ab40981 */ /* 0x000122000c1e1100 */
[----:B------:R-:W-:Y:S02]  /*30e0*/  PLOP3.LUT P0, PT, PT, PT, UP1, 0x80, 0x8 ;  /* 0x000000000008781c */ /* 0x000fe40003f0f018 */
[----:B------:R-:W-:Y:S02]  /*30f0*/  LEA.HI R110, R194, 0xe, RZ, 0x1a ;  /* 0x0000000ec26e7811 */ /* 0x000fe400078fd0ff */
[----:B------:R-:W-:Y:S02]  /*3100*/  ISETP.LT.AND P0, PT, R105, UR22, P0 ;  /* 0x0000001669007c0c */ /* 0x000fe40008701270 */
[----:B------:R-:W-:Y:S01]  /*3110*/  PRMT R181, RZ, 0x7610, R181 ;  /* 0x00007610ffb57816 */ /* 0x000fe200000000b5 */
[----:B------:R-:W-:Y:S01]  /*3120*/  IMAD R108, R110, UR12, RZ ;  /* 0x0000000c6e6c7c24 */ /* 0x000fe2000f8e02ff */
[----:B------:R-:W-:Y:S01]  /*3130*/  PLOP3.LUT P1, PT, PT, PT, UP1, 0x80, 0x8 ;  /* 0x000000000008781c */ /* 0x000fe20003f2f018 */
[----:B0-----:R-:W-:-:S02]  /*3140*/  @P2 IMAD.MOV.U32 R106, RZ, RZ, R103 ;  /* 0x000000ffff6a2224 */ /* 0x001fc400078e0067 */
[----:B------:R-:W-:Y:S01]  /*3150*/  @P2 IMAD.MOV.U32 R107, RZ, RZ, R104 ;  /* 0x000000ffff6b2224 */ /* 0x000fe200078e0068 */
[-C--:B------:R-:W-:Y:S02]  /*3160*/  IADD3 R156, P5, PT, R155, R179.reuse, RZ ;  /* 0x000000b39b9c7210 */ /* 0x080fe40007fbe0ff */
[----:B------:R-:W-:Y:S02]  /*3170*/  LEA.HI R109, R194, 0x1e, RZ, 0x1a ;  /* 0x0000001ec26d7811 */ /* 0x000fe400078fd0ff */
[----:B------:R0:W5:Y:S01]  /*3180*/  @P2 LDG.E.U8 R181, desc[UR20][R106.64] ;  /* 0x000000146ab52981 */ /* 0x000162000c1e1100 */
[----:B------:R-:W-:Y:S02]  /*3190*/  ISETP.LT.AND P1, PT, R110, UR22, P1 ;  /* 0x000000166e007c0c */ /* 0x000fe40008f21270 */
[----:B------:R-:W-:Y:S02]  /*31a0*/  PLOP3.LUT P2, PT, PT, PT, UP1, 0x80, 0x8 ;  /* 0x000000000008781c */ /* 0x000fe40003f4f018 */
[----:B------:R-:W-:-:S02]  /*31b0*/  IADD3 R105, P4, PT, R108, R179, RZ ;  /* 0x000000b36c697210 */ /* 0x000fc40007f9e0ff */
[-C--:B------:R-:W-:Y:S01]  /*31c0*/  LEA.HI.X.SX32 R155, R155, R177.reuse, 0x1, P5 ;  /* 0x000000b19b9b7211 */ /* 0x080fe200028f0eff */
[C---:B------:R-:W-:Y:S01]  /*31d0*/  IMAD R110, R109.reuse, UR12, RZ ;  /* 0x0000000c6d6e7c24 */ /* 0x040fe2000f8e02ff */
[----:B------:R-:W-:Y:S02]  /*31e0*/  ISETP.LT.AND P2, PT, R109, UR22, P2 ;  /* 0x000000166d007c0c */ /* 0x000fe40009741270 */
[----:B------:R-:W-:Y:S01]  /*31f0*/  PRMT R183, RZ, 0x7610, R183 ;  /* 0x00007610ffb77816 */ /* 0x000fe200000000b7 */
[----:B------:R-:W-:Y:S01]  /*3200*/  @P0 IMAD.MOV.U32 R109, RZ, RZ, R155 ;  /* 0x000000ffff6d0224 */ /* 0x000fe200078e009b */
[----:B0-----:R-:W-:Y:S01]  /*3210*/  LEA.HI.X.SX32 R107, R108, R177, 0x1, P4 ;  /* 0x000000b16c6b7211 */ /* 0x001fe200020f0eff */
[----:B------:R-:W-:Y:S01]  /*3220*/  @P0 IMAD.MOV.U32 R108, RZ, RZ, R156 ;  /* 0x000000ffff6c0224 */ /* 0x000fe200078e009c */
[----:B------:R-:W-:Y:S02]  /*3230*/  IADD3 R106, P5, PT, R110, R179, RZ ;  /* 0x000000b36e6a7210 */ /* 0x000fe40007fbe0ff */
[----:B------:R-:W-:-:S02]  /*3240*/  LEA.HI R114, R194, 0x2e, RZ, 0x1a ;  /* 0x0000002ec2727811 */ /* 0x000fc400078fd0ff */
[----:B------:R0:W5:Y:S01]  /*3250*/  @P0 LDG.E.U8 R183, desc[UR20][R108.64] ;  /* 0x000000146cb70981 */ /* 0x000162000c1e1100 */
[----:B------:R-:W-:Y:S01]  /*3260*/  PRMT R184, RZ, 0x7610, R184 ;  /* 0x00007610ffb87816 */ /* 0x000fe200000000b8 */
[----:B------:R-:W-:Y:S01]  /*3270*/  @P1 IMAD.MOV.U32 R111, RZ, RZ, R107 ;  /* 0x000000ffff6f1224 */ /* 0x000fe200078e006b */
[----:B------:R-:W-:Y:S01]  /*3280*/  PLOP3.LUT P0, PT, PT, PT, UP1, 0x80, 0x8 ;  /* 0x000000000008781c */ /* 0x000fe20003f0f018 */
[----:B------:R-:W-:Y:S01]  /*3290*/  IMAD R112, R114, UR12, RZ ;  /* 0x0000000c72707c24 */ /* 0x000fe2000f8e02ff */
[----:B------:R-:W-:Y:S02]  /*32a0*/  LEA.HI R113, R194, 0x3e, RZ, 0x1a ;  /* 0x0000003ec2717811 */ /* 0x000fe400078fd0ff */
[----:B0-----:R-:W-:Y:S01]  /*32b0*/  LEA.HI.X.SX32 R108, R110, R177, 0x1, P5 ;  /* 0x000000b16e6c7211 */ /* 0x001fe200028f0eff */
[----:B------:R-:W-:Y:S01]  /*32c0*/  @P1 IMAD.MOV.U32 R110, RZ, RZ, R105 ;  /* 0x000000ffff6e1224 */ /* 0x000fe200078e0069 */
[----:B------:R-:W-:Y:S02]  /*32d0*/  ISETP.LT.AND P0, PT, R114, UR22, P0 ;  /* 0x0000001672007c0c */ /* 0x000fe40008701270 */
[----:B------:R-:W-:-:S02]  /*32e0*/  PRMT R185, RZ, 0x7610, R185 ;  /* 0x00007610ffb97816 */ /* 0x000fc400000000b9 */
[----:B------:R0:W5:Y:S01]  /*32f0*/  @P1 LDG.E.U8 R184, desc[UR20][R110.64] ;  /* 0x000000146eb81981 */ /* 0x000162000c1e1100 */
[----:B------:R-:W-:Y:S01]  /*3300*/  PLOP3.LUT P1, PT, PT, PT, UP1, 0x80, 0x8 ;  /* 0x000000000008781c */ /* 0x000fe20003f2f018 */
[C---:B------:R-:W-:Y:S01]  /*3310*/  IMAD R114, R113.reuse, UR12, RZ ;  /* 0x0000000c71727c24 */ /* 0x040fe2000f8e02ff */
[----:B------:R-:W-:Y:S02]  /*3320*/  IADD3 R109, P4, PT, R112, R179, RZ ;  /* 0x000000b3706d7210 */ /* 0x000fe40007f9e0ff */
[----:B------:R-:W-:Y:S01]  /*3330*/  ISETP.LT.AND P1, PT, R113, UR22, P1 ;  /* 0x0000001671007c0c */ /* 0x000fe20008f21270 */
[----:B0-----:R-:W-:Y:S02]  /*3340*/  @P2 IMAD.MOV.U32 R110, RZ, RZ, R106 ;  /* 0x000000ffff6e2224 */ /* 0x001fe400078e006a */
[----:B------:R-:W-:Y:S01]  /*3350*/  @P2 IMAD.MOV.U32 R111, RZ, RZ, R108 ;  /* 0x000000ffff6f2224 */ /* 0x000fe200078e006c */
[----:B------:R-:W-:-:S04]  /*3360*/  LEA.HI R113, R194, 0x4e, RZ, 0x1a ;  /* 0x0000004ec2717811 */ /* 0x000fc800078fd0ff */
[----:B------:R0:W5:Y:S01]  /*3370*/  @P2 LDG.E.U8 R185, desc[UR20][R110.64] ;  /* 0x000000146eb92981 */ /* 0x000162000c1e1100 */
[----:B------:R-:W-:Y:S02]  /*3380*/  PRMT R186, RZ, 0x7610, R186 ;  /* 0x00007610ffba7816 */ /* 0x000fe400000000ba */
[----:B------:R-:W-:Y:S02]  /*3390*/  PLOP3.LUT P2, PT, PT, PT, UP1, 0x80, 0x8 ;  /* 0x000000000008781c */ /* 0x000fe40003f4f018 */
[----:B0-----:R-:W-:Y:S02]  /*33a0*/  IADD3 R110, P5, PT, R114, R179, RZ ;  /* 0x000000b3726e7210 */ /* 0x001fe40007fbe0ff */
[-C--:B------:R-:W-:Y:S02]  /*33b0*/  LEA.HI.X.SX32 R111, R112, R177.reuse, 0x1, P4 ;  /* 0x000000b1706f7211 */ /* 0x080fe400020f0eff */
[----:B------:R-:W-:Y:S01]  /*33c0*/  LEA.HI.X.SX32 R112, R114, R177, 0x1, P5 ;  /* 0x000000b172707211 */ /* 0x000fe200028f0eff */
[----:B------:R-:W-:-:S02]  /*33d0*/  @P0 IMAD.MOV.U32 R114, RZ, RZ, R109 ;  /* 0x000000ffff720224 */ /* 0x000fc400078e006d */
[----:B------:R-:W-:Y:S01]  /*33e0*/  @P0 IMAD.MOV.U32 R115, RZ, RZ, R111 ;  /* 0x000000ffff730224 */ /* 0x000fe200078e006f */
[C---:B------:R-:W-:Y:S01]  /*33f0*/  ISETP.LT.AND P2, PT, R113.reuse, UR22, P2 ;  /* 0x0000001671007c0c */ /* 0x040fe20009741270 */
[----:B------:R-:W-:Y:S01]  /*3400*/  IMAD R116, R113, UR12, RZ ;  /* 0x0000000c71747c24 */ /* 0x000fe2000f8e02ff */
[----:B------:R-:W-:Y:S02]  /*3410*/  PRMT R187, RZ, 0x7610, R187 ;  /* 0x00007610ffbb7816 */ /* 0x000fe400000000bb */
[----:B------:R0:W5:Y:S02]  /*3420*/  @P0 LDG.E.U8 R186, desc[UR20][R114.64] ;  /* 0x0000001472ba0981 */ /* 0x000164000c1e1100 */
[----:B------:R-:W-:Y:S01]  /*3430*/  IADD3 R113, P0, PT, R116, R179, RZ ;  /* 0x000000b374717210 */ /* 0x000fe20007f1e0ff */
[----:B0-----:R-:W-:Y:S02]  /*3440*/  @P1 IMAD.MOV.U32 R114, RZ, RZ, R110 ;  /* 0x000000ffff721224 */ /* 0x001fe400078e006e */
[----:B------:R-:W-:-:S05]  /*3450*/  @P1 IMAD.MOV.U32 R115, RZ, RZ, R112 ;  /* 0x000000ffff731224 */ /* 0x000fca00078e0070 */
[----:B------:R0:W5:Y:S01]  /*3460*/  @P1 LDG.E.U8 R187, desc[UR20][R114.64] ;  /* 0x0000001472bb1981 */ /* 0x000162000c1e1100 */
[----:B------:R-:W-:Y:S02]  /*3470*/  PRMT R188, RZ, 0x7610, R188 ;  /* 0x00007610ffbc7816 */ /* 0x000fe400000000bc */
[----:B------:R-:W-:Y:S02]  /*3480*/  LEA.HI R118, R194, 0x5e, RZ, 0x1a ;  /* 0x0000005ec2767811 */ /* 0x000fe400078fd0ff */
[----:B0-----:R-:W-:Y:S01]  /*3490*/  LEA.HI.X.SX32 R114, R116, R177, 0x1, P0 ;  /* 0x000000b174727211 */ /* 0x001fe200000f0eff */
[----:B------:R-:W-:Y:S01]  /*34a0*/  @P2 IMAD.MOV.U32 R116, RZ, RZ, R113 ;  /* 0x000000ffff742224 */ /* 0x000fe200078e0071 */
[----:B------:R-:W-:-:S03]  /*34b0*/  PLOP3.LUT P0, PT, PT, PT, UP1, 0x80, 0x8 ;  /* 0x000000000008781c */ /* 0x000fc60003f0f018 */
[----:B------:R-:W-:Y:S01]  /*34c0*/  @P2 IMAD.MOV.U32 R117, RZ, RZ, R114 ;  /* 0x000000ffff752224 */ /* 0x000fe200078e0072 */
[----:B------:R-:W-:-:S04]  /*34d0*/  ISETP.LT.AND P0, PT, R118, UR22, P0 ;  /* 0x0000001676007c0c */ /* 0x000fc80008701270 */
[----:B------:R0:W5:Y:S01]  /*34e0*/  @P2 LDG.E.U8 R188, desc[UR20][R116.64] ;  /* 0x0000001474bc2981 */ /* 0x000162000c1e1100 */
[----:B------:R-:W-:Y:S01]  /*34f0*/  IABS R192, R119 ;  /* 0x0000007700c07213 */ /* 0x000fe20000000000 */
[----:B0-----:R-:W-:-:S03]  /*3500*/  IMAD R116, R118, UR12, RZ ;  /* 0x0000000c76747c24 */ /* 0x001fc6000f8e02ff */
[----:B------:R-:W0:Y:S02]  /*3510*/  I2F.RP R193, R192 ;  /* 0x000000c000c17306 */ /* 0x000e240000209400 */
[----:B------:R-:W-:-:S04]  /*3520*/  IADD3 R115, P1, PT, R116, R179, RZ ;  /* 0x000000b374737210 */ /* 0x000fc80007f3e0ff */
[----:B------:R-:W-:Y:S01]  /*3530*/  LEA.HI.X.SX32 R116, R116, R177, 0x1, P1 ;  /* 0x000000b174747211 */ /* 0x000fe200008f0eff */
[----:B------:R-:W-:Y:S01]  /*3540*/  @P0 IMAD.MOV.U32 R120, RZ, RZ, R115 ;  /* 0x000000ffff780224 */ /* 0x000fe200078e0073 */
[----:B------:R-:W-:-:S03]  /*3550*/  PRMT R202, RZ, 0x7610, R202 ;  /* 0x00007610ffca7816 */ /* 0x000fc600000000ca */
[----:B------:R-:W-:Y:S01]  /*3560*/  @P0 IMAD.MOV.U32 R121, RZ, RZ, R116 ;  /* 0x000000ffff790224 */ /* 0x000fe200078e0074 */
[----:B------:R-:W-:Y:S01]  /*3570*/  LEA.HI R117, R194, 0x6e, RZ, 0x1a ;  /* 0x0000006ec2757811 */ /* 0x000fe200078fd0ff */
[----:B0-----:R-:W0:Y:S03]  /*3580*/  MUFU.RCP R193, R193 ;  /* 0x000000c100c17308 */ /* 0x001e260000001000 */
[----:B------:R1:W5:Y:S01]  /*3590*/  @P0 LDG.E.U8 R202, desc[UR20][R120.64] ;  /* 0x0000001478ca0981 */ /* 0x000362000c1e1100 */
[----:B------:R-:W-:Y:S01]  /*35a0*/  PLOP3.LUT P0, PT, PT, PT, UP1, 0x80, 0x8 ;  /* 0x000000000008781c */ /* 0x000fe20003f0f018 */
[----:B------:R-:W-:-:S03]  /*35b0*/  IMAD R118, R117, UR12, RZ ;  /* 0x0000000c75767c24 */ /* 0x000fc6000f8e02ff */
[----:B------:R-:W-:Y:S02]  /*35c0*/  ISETP.LT.AND P0, PT, R117, UR22, P0 ;  /* 0x0000001675007c0c */ /* 0x000fe40008701270 */
[----:B------:R-:W-:-:S04]  /*35d0*/  IADD3 R117, P1, PT, R118, R179, RZ ;  /* 0x000000b376757210 */ /* 0x000fc80007f3e0ff */
[----:B------:R-:W-:Y:S02]  /*35e0*/  LEA.HI.X.SX32 R118, R118, R177, 0x1, P1 ;  /* 0x000000b176767211 */ /* 0x000fe400008f0eff */
[----:B------:R-:W-:Y:S01]  /*35f0*/  PRMT R200, RZ, 0x7610, R200 ;  /* 0x00007610ffc87816 */ /* 0x000fe200000000c8 */
[----:B0-----:R-:W-:-:S04]  /*3600*/  VIADD R193, R193, 0xffffffe ;  /* 0x0ffffffec1c17836 */ /* 0x001fc80000000000 */
[----:B-1----:R-:W-:Y:S02]  /*3610*/  @P0 IMAD.MOV.U32 R120, RZ, RZ, R117 ;  /* 0x000000ffff780224 */ /* 0x002fe400078e0075 */
[----:B------:R-:W-:Y:S01]  /*3620*/  @P0 IMAD.MOV.U32 R121, RZ, RZ, R118 ;  /* 0x000000ffff790224 */ /* 0x000fe200078e0076 */
[----:B------:R-:W-:-:S04]  /*3630*/  LEA.HI R194, R194, 0x7e, RZ, 0x1a ;  /* 0x0000007ec2c27811 */ /* 0x000fc800078fd0ff */
[----:B------:R0:W5:Y:S02]  /*3640*/  @P0 LDG.E.U8 R200, desc[UR20][R120.64] ;  /* 0x0000001478c80981 */ /* 0x000164000c1e1100 */
[----:B0-----:R-:W0:Y:S01]  /*3650*/  F2I.FTZ.U32.TRUNC.NTZ R121, R193 ;  /* 0x000000c100797305 */ /* 0x001e22000021f000 */
[----:B------:R-:W-:-:S05]  /*3660*/  IMAD R120, R194, UR12, RZ ;  /* 0x0000000cc2787c24 */ /* 0x000fca000f8e02ff */
[----:B------:R-:W-:-:S04]  /*3670*/  IADD3 R179, P1, PT, R120, R179, RZ ;  /* 0x000000b378b37210 */ /* 0x000fc80007f3e0ff */
[----:B------:R-:W-:Y:S01]  /*3680*/  LEA.HI.X.SX32 R177, R120, R177, 0x1, P1 ;  /* 0x000000b178b17211 */ /* 0x000fe200008f0eff */
[----:B0-----:R-:W-:Y:S01]  /*3690*/  IMAD.MOV R120, RZ, RZ, -R121 ;  /* 0x000000ffff787224 */ /* 0x001fe200078e0a79 */
[----:B------:R-:W-:-:S03]  /*36a0*/  PLOP3.LUT P0, PT, PT, PT, UP1, 0x80, 0x8 ;  /* 0x000000000008781c */ /* 0x000fc60003f0f018 */
[----:B------:R-:W-:Y:S02]  /*36b0*/  IMAD R193, R120, R192, RZ ;  /* 0x000000c078c17224 */ /* 0x000fe400078e02ff */
[----:B------:R-:W-:Y:S01]  /*36c0*/  IMAD.MOV.U32 R120, RZ, RZ, RZ ;  /* 0x000000ffff787224 */ /* 0x000fe200078e00ff */
[----:B------:R-:W-:-:S03]  /*36d0*/  ISETP.LT.AND P0, PT, R194, UR22, P0 ;  /* 0x00000016c2007c0c */ /* 0x000fc60008701270 */
[----:B------:R-:W-:-:S04]  /*36e0*/  IMAD.HI.U32 R120, R121, R193, R120 ;  /* 0x000000c179787227 */ /* 0x000fc800078e0078 */
[----:B------:R-:W-:Y:S02]  /*36f0*/  IMAD.SHL.U32 R121, R199, 0x20, RZ ;  /* 0x00000020c7797824 */ /* 0x000fe400078e00ff */
[----:B------:R-:W-:-:S03]  /*3700*/  IMAD.SHL.U32 R201, R136, 0x40, RZ ;  /* 0x0000004088c97824 */ /* 0x000fc600078e00ff */
[----:B------:R-:W-:Y:S01]  /*3710*/  LOP3.LUT R121, R121, 0x20, RZ, 0xc0, !PT ;  /* 0x0000002079797812 */ /* 0x000fe200078ec0ff */
[----:B------:R-:W-:Y:S01]  /*3720*/  @P0 IMAD.MOV.U32 R194, RZ, RZ, R179 ;  /* 0x000000ffffc20224 */ /* 0x000fe200078e00b3 */
[----:B------:R-:W-:Y:S02]  /*3730*/  PRMT R198, RZ, 0x7610, R198 ;  /* 0x00007610ffc67816 */ /* 0x000fe400000000c6 */
[----:B------:R-:W-:Y:S01]  /*3740*/  LOP3.LUT R193, R201, R121, RZ, 0xfc, !PT ;  /* 0x00000079c9c17212 */ /* 0x000fe200078efcff */
[----:B------:R-:W-:-:S03]  /*3750*/  @P0 IMAD.MOV.U32 R195, RZ, RZ, R177 ;  /* 0x000000ffffc30224 */ /* 0x000fc600078e00b1 */
[----:B------:R-:W-:Y:S02]  /*3760*/  IABS R136, R193 ;  /* 0x000000c100887213 */ /* 0x000fe40000000000 */
[----:B------:R0:W5:Y:S01]  /*3770*/  @P0 LDG.E.U8 R198, desc[UR20][R194.64] ;  /* 0x00000014c2c60981 */ /* 0x000162000c1e1100 */
[----:B------:R-:W-:-:S04]  /*3780*/  @!UP2 UIADD3 UR4, UPT, UPT, -UR5, 0x100000, URZ ;  /* 0x001000000504a890 */ /* 0x000fc8000fffe1ff */
[----:B------:R-:W-:Y:S02]  /*3790*/  @!UP2 USHF.L.U32 UR5, UR4, 0xb, URZ ;  /* 0x0000000b0405a899 */ /* 0x000fe400080006ff */
[----:B------:R-:W-:Y:S01]  /*37a0*/  @!UP2 USHF.L.U32 UR4, UR4, 0x1, URZ ;  /* 0x000000010404a899 */ /* 0x000fe200080006ff */
[----:B------:R-:W-:Y:S02]  /*37b0*/  ISETP.GE.AND P6, PT, R193, RZ, PT ;  /* 0x000000ffc100720c */ /* 0x000fe40003fc6270 */
[----:B------:R-:W-:Y:S01]  /*37c0*/  LOP3.LUT R193, R201, 0x1, R121, 0xfe, !PT ;  /* 0x00000001c9c17812 */ /* 0x000fe200078efe79 */
[----:B0-----:R-:W-:Y:S01]  /*37d0*/  IMAD.HI.U32 R194, R120, R136, RZ ;  /* 0x0000008878c27227 */ /* 0x001fe200078e00ff */
[----:B------:R-:W-:-:S03]  /*37e0*/  VOTEU.ALL UP2, P3 ;  /* 0x0000000000ff7886 */ /* 0x000fc60001840000 */
[----:B------:R-:W-:-:S04]  /*37f0*/  IMAD.MOV R194, RZ, RZ, -R194 ;  /* 0x000000ffffc27224 */ /* 0x000fc800078e0ac2 */
[----:B------:R0:W1:Y:S01]  /*3800*/  @!UP2 SYNCS.EXCH.64 URZ, [UR9+0x6008], UR4 ;  /* 0x0060080409ffa5b2 */ /* 0x0000620008000100 */
[----:B------:R-:W-:Y:S01]  /*3810*/  IMAD R136, R192, R194, R136 ;  /* 0x000000c2c0887224 */ /* 0x000fe200078e0288 */
[----:B------:R-:W-:Y:S01]  /*3820*/  IABS R194, R193 ;  /* 0x000000c100c27213 */ /* 0x000fe20000000000 */
[----:B--2---:R2:W-:Y:S01]  /*3830*/  STS.U8 [R238+UR9], R135 ;  /* 0x00000087ee007988 */ /* 0x0045e20008000009 */
[----:B------:R-:W-:Y:S02]  /*3840*/  ISETP.GE.AND P2, PT, R193, RZ, PT ;  /* 0x000000ffc100720c */ /* 0x000fe40003f46270 */
[----:B------:R-:W-:Y:S01]  /*3850*/  LOP3.LUT R199, R238, 0x10, RZ, 0x3c, !PT ;  /* 0x00000010eec77812 */ /* 0x000fe200078e3cff */
[----:B0-----:R-:W0:Y:S01]  /*3860*/  LDCU UR4, c[0x0][0x3b0] ;  /* 0x00007600ff0477ac */ /* 0x001e220008000800 */
[----:B--2---:R-:W-:-:S04]  /*3870*/  IMAD.HI.U32 R135, R120, R194, RZ ;  /* 0x000000c278877227 */ /* 0x004fc800078e00ff */
[----:B------:R-:W-:-:S04]  /*3880*/  IMAD.MOV R135, RZ, RZ, -R135 ;  /* 0x000000ffff877224 */ /* 0x000fc800078e0a87 */
[----:B------:R-:W-:Y:S01]  /*3890*/  IMAD R135, R192, R135, R194 ;  /* 0x00000087c0877224 */ /* 0x000fe200078e02c2 */
[----:B------:R-:W-:-:S04]  /*38a0*/  LOP3.LUT R193, R201, 0x2, R121, 0xfe, !PT ;  /* 0x00000002c9c17812 */ /* 0x000fc800078efe79 */
[----:B------:R-:W-:Y:S02]  /*38b0*/  ISETP.GT.U32.AND P5, PT, R192, R135, PT ;  /* 0x00000087c000720c */ /* 0x000fe40003fa4070 */
[----:B------:R-:W-:Y:S01]  /*38c0*/  IABS R194, R193 ;  /* 0x000000c100c27213 */ /* 0x000fe20000000000 */
[----:B---3--:R2:W-:Y:S01]  /*38d0*/  STS.U8 [R238+UR9+0x200], R134 ;  /* 0x00020086ee007988 */ /* 0x0085e20008000009 */
[----:B------:R-:W-:Y:S02]  /*38e0*/  ISETP.GE.AND P4, PT, R193, RZ, PT ;  /* 0x000000ffc100720c */ /* 0x000fe40003f86270 */
[----:B------:R-:W-:Y:S01]  /*38f0*/  LOP3.LUT R193, R201, 0x3, R121, 0xfe, !PT ;  /* 0x00000003c9c17812 */ /* 0x000fe200078efe79 */
[----:B--2---:R-:W-:-:S04]  /*3900*/  IMAD.HI.U32 R134, R120, R194, RZ ;  /* 0x000000c278867227 */ /* 0x004fc800078e00ff */
[----:B------:R-:W-:Y:S02]  /*3910*/  IMAD.MOV R134, RZ, RZ, -R134 ;  /* 0x000000ffff867224 */ /* 0x000fe400078e0a86 */
[----:B------:R-:W-:Y:S02]  /*3920*/  @!P5 IMAD.IADD R135, R135, 0x1, -R192 ;  /* 0x000000018787d824 */ /* 0x000fe400078e0ac0 */
[C---:B------:R-:W-:Y:S01]  /*3930*/  IMAD R134, R192.reuse, R134, R194 ;  /* 0x00000086c0867224 */ /* 0x040fe200078e02c2 */
[----:B------:R-:W-:Y:S02]  /*3940*/  IABS R194, R193 ;  /* 0x000000c100c27213 */ /* 0x000fe40000000000 */
[C---:B------:R-:W-:Y:S02]  /*3950*/  ISETP.GT.U32.AND P5, PT, R192.reuse, R135, PT ;  /* 0x00000087c000720c */ /* 0x040fe40003fa4070 */
[----:B------:R-:W-:Y:S01]  /*3960*/  ISETP.GT.U32.AND P0, PT, R192, R136, PT ;  /* 0x00000088c000720c */ /* 0x000fe20003f04070 */
[----:B----4-:R2:W-:Y:S02]  /*3970*/  STS.U8 [R238+UR9+0x400], R137 ;  /* 0x00040089ee007988 */ /* 0x0105e40008000009 */
[----:B--2---:R-:W-:-:S04]  /*3980*/  IMAD.HI.U32 R137, R120, R194, RZ ;  /* 0x000000c278897227 */ /* 0x004fc800078e00ff */
[----:B------:R-:W-:-:S04]  /*3990*/  IMAD.MOV R137, RZ, RZ, -R137 ;  /* 0x000000ffff897224 */ /* 0x000fc800078e0a89 */
[----:B------:R-:W-:Y:S02]  /*39a0*/  @!P5 IMAD.IADD R135, R135, 0x1, -R192 ;  /* 0x000000018787d824 */ /* 0x000fe400078e0ac0 */
[----:B------:R-:W-:Y:S02]  /*39b0*/  IMAD R137, R192, R137, R194 ;  /* 0x00000089c0897224 */ /* 0x000fe400078e02c2 */
[----:B------:R-:W-:Y:S02]  /*39c0*/  @!P0 IMAD.IADD R136, R136, 0x1, -R192 ;  /* 0x0000000188888824 */ /* 0x000fe400078e0ac0 */
[----:B------:R-:W-:Y:S01]  /*39d0*/  @!P2 IMAD.MOV R135, RZ, RZ, -R135 ;  /* 0x000000ffff87a224 */ /* 0x000fe200078e0a87 */
[C---:B------:R-:W-:Y:S02]  /*39e0*/  ISETP.GT.U32.AND P2, PT, R192.reuse, R137, PT ;  /* 0x00000089c000720c */ /* 0x040fe40003f44070 */
[----:B------:R-:W-:Y:S02]  /*39f0*/  ISETP.GT.U32.AND P0, PT, R192, R136, PT ;  /* 0x00000088c000720c */ /* 0x000fe40003f04070 */
[----:B------:R-:W-:-:S02]  /*3a00*/  ISETP.GE.AND P1, PT, R193, RZ, PT ;  /* 0x000000ffc100720c */ /* 0x000fc40003f26270 */
[----:B------:R-:W-:Y:S01]  /*3a10*/  LOP3.LUT R193, R201, 0x4, R121, 0xfe, !PT ;  /* 0x00000004c9c17812 */ /* 0x000fe200078efe79 */
[----:B-----5:R2:W-:Y:S03]  /*3a20*/  STS.U8 [R238+UR9+0x600], R138 ;  /* 0x0006008aee007988 */ /* 0x0205e60008000009 */
[----:B------:R-:W-:Y:S01]  /*3a30*/  IABS R194, R193 ;  /* 0x000000c100c27213 */ /* 0x000fe20000000000 */
[----:B------:R3:W-:Y:S02]  /*3a40*/  STS.U8 [R238+UR9+0x800], R139 ;  /* 0x0008008bee007988 */ /* 0x0007e40008000009 */
[--C-:B------:R-:W-:Y:S02]  /*3a50*/  @!P2 IMAD.IADD R137, R137, 0x1, -R192.reuse ;  /* 0x000000018989a824 */ /* 0x100fe400078e0ac0 */
[----:B------:R-:W-:Y:S02]  /*3a60*/  @!P0 IMAD.IADD R136, R136, 0x1, -R192 ;  /* 0x0000000188888824 */ /* 0x000fe400078e0ac0 */
[----:B--2---:R-:W-:Y:S01]  /*3a70*/  IMAD.HI.U32 R138, R120, R194, RZ ;  /* 0x000000c2788a7227 */ /* 0x004fe200078e00ff */
[----:B------:R-:W-:-:S02]  /*3a80*/  ISETP.GE.AND P0, PT, R193, RZ, PT ;  /* 0x000000ffc100720c */ /* 0x000fc40003f06270 */
[----:B---3--:R-:W-:Y:S01]  /*3a90*/  LOP3.LUT R139, R201, 0x5, R121, 0xfe, !PT ;  /* 0x00000005c98b7812 */ /* 0x008fe200078efe79 */
[----:B------:R-:W-:Y:S01]  /*3aa0*/  IMAD.MOV R138, RZ, RZ, -R138 ;  /* 0x000000ffff8a7224 */ /* 0x000fe200078e0a8a */
[C---:B------:R-:W-:Y:S01]  /*3ab0*/  ISETP.GT.U32.AND P2, PT, R192.reuse, R137, PT ;  /* 0x00000089c000720c */ /* 0x040fe20003f44070 */
[----:B------:R-:W-:Y:S01]  /*3ac0*/  @!P6 IMAD.MOV R136, RZ, RZ, -R136 ;  /* 0x000000ffff88e224 */ /* 0x000fe200078e0a88 */
[----:B------:R-:W-:Y:S02]  /*3ad0*/  IABS R193, R139 ;  /* 0x0000008b00c17213 */ /* 0x000fe40000000000 */
[C---:B------:R-:W-:Y:S01]  /*3ae0*/  ISETP.GT.U32.AND P6, PT, R192.reuse, R134, PT ;  /* 0x00000086c000720c */ /* 0x040fe20003fc4070 */
[----:B------:R-:W-:Y:S02]  /*3af0*/  IMAD R138, R192, R138, R194 ;  /* 0x0000008ac08a7224 */ /* 0x000fe400078e02c2 */
[----:B------:R-:W-:Y:S01]  /*3b00*/  IMAD.HI.U32 R194, R120, R193, RZ ;  /* 0x000000c178c27227 */ /* 0x000fe200078e00ff */
[----:B------:R-:W-:-:S03]  /*3b10*/  ISETP.GE.AND P5, PT, R139, RZ, PT ;  /* 0x000000ff8b00720c */ /* 0x000fc60003fa6270 */
[----:B------:R-:W-:Y:S02]  /*3b20*/  IMAD.MOV R194, RZ, RZ, -R194 ;  /* 0x000000ffffc27224 */ /* 0x000fe400078e0ac2 */
[--C-:B------:R-:W-:Y:S02]  /*3b30*/  @!P2 IMAD.IADD R137, R137, 0x1, -R192.reuse ;  /* 0x000000018989a824 */ /* 0x100fe400078e0ac0 */
[----:B------:R-:W-:Y:S02]  /*3b40*/  IMAD R139, R192, R194, R193 ;  /* 0x000000c2c08b7224 */ /* 0x000fe400078e02c1 */
[----:B------:R-:W-:Y:S01]  /*3b50*/  @!P6 IMAD.IADD R134, R134, 0x1, -R192 ;  /* 0x000000018686e824 */ /* 0x000fe200078e0ac0 */
[----:B------:R2:W-:Y:S01]  /*3b60*/  STS.U8 [R238+UR9+0xa00], R140 ;  /* 0x000a008cee007988 */ /* 0x0005e20008000009 */
[----:B------:R-:W-:Y:S01]  /*3b70*/  @!P1 IMAD.MOV R137, RZ, RZ, -R137 ;  /* 0x000000ffff899224 */ /* 0x000fe200078e0a89 */
[C---:B------:R-:W-:Y:S02]  /*3b80*/  ISETP.GT.U32.AND P1, PT, R192.reuse, R139, PT ;  /* 0x0000008bc000720c */ /* 0x040fe40003f24070 */
[----:B------:R-:W-:-:S02]  /*3b90*/  ISETP.GT.U32.AND P6, PT, R192, R134, PT ;  /* 0x00000086c000720c */ /* 0x000fc40003fc4070 */
[----:B--2---:R-:W-:-:S04]  /*3ba0*/  LOP3.LUT R140, R201, 0x6, R121, 0xfe, !PT ;  /* 0x00000006c98c7812 */ /* 0x004fc800078efe79 */
[----:B------:R-:W-:Y:S01]  /*3bb0*/  IABS R193, R140 ;  /* 0x0000008c00c17213 */ /* 0x000fe20000000000 */
[----:B------:R2:W-:Y:S04]  /*3bc0*/  STS.U8 [R238+UR9+0xc00], R141 ;  /* 0x000c008dee007988 */ /* 0x0005e80008000009 */
[----:B------:R-:W-:-:S04]  /*3bd0*/  IMAD.HI.U32 R194, R120, R193, RZ ;  /* 0x000000c178c27227 */ /* 0x000fc800078e00ff */
[----:B------:R-:W-:Y:S02]  /*3be0*/  IMAD.MOV R194, RZ, RZ, -R194 ;  /* 0x000000ffffc27224 */ /* 0x000fe400078e0ac2 */
[--C-:B------:R-:W-:Y:S01]  /*3bf0*/  @!P1 IMAD.IADD R139, R139, 0x1, -R192.reuse ;  /* 0x000000018b8b9824 */ /* 0x100fe200078e0ac0 */
[----:B--2---:R-:W-:Y:S01]  /*3c00*/  LOP3.LUT R141, R201, 0x7, R121, 0xfe, !PT ;  /* 0x00000007c98d7812 */ /* 0x004fe200078efe79 */
[----:B------:R-:W-:Y:S01]  /*3c10*/  @!P6 IMAD.IADD R134, R134, 0x1, -R192 ;  /* 0x000000018686e824 */ /* 0x000fe200078e0ac0 */
[----:B------:R-:W-:Y:S01]  /*3c20*/  ISETP.GE.AND P6, PT, R140, RZ, PT ;  /* 0x000000ff8c00720c */ /* 0x000fe20003fc6270 */
[C---:B------:R-:W-:Y:S01]  /*3c30*/  IMAD R140, R192.reuse, R194, R193 ;  /* 0x000000c2c08c7224 */ /* 0x040fe200078e02c1 */
[----:B------:R-:W-:Y:S02]  /*3c40*/  IABS R193, R141 ;  /* 0x0000008d00c17213 */ /* 0x000fe40000000000 */
[C---:B------:R-:W-:Y:S01]  /*3c50*/  ISETP.GT.U32.AND P1, PT, R192.reuse, R139, PT ;  /* 0x0000008bc000720c */ /* 0x040fe20003f24070 */
[----:B------:R-:W-:Y:S01]  /*3c60*/  @!P4 IMAD.MOV R134, RZ, RZ, -R134 ;  /* 0x000000ffff86c224 */ /* 0x000fe200078e0a86 */
[----:B------:R-:W-:Y:S01]  /*3c70*/  ISETP.GT.U32.AND P4, PT, R192, R138, PT ;  /* 0x0000008ac000720c */ /* 0x000fe20003f84070 */
[----:B------:R-:W-:Y:S01]  /*3c80*/  IMAD.HI.U32 R194, R120, R193, RZ ;  /* 0x000000c178c27227 */ /* 0x000fe200078e00ff */
[----:B------:R-:W-:-:S03]  /*3c90*/  ISETP.GE.AND P2, PT, R141, RZ, PT ;  /* 0x000000ff8d00720c */ /* 0x000fc60003f46270 */
[----:B------:R-:W-:-:S04]  /*3ca0*/  IMAD.MOV R194, RZ, RZ, -R194 ;  /* 0x000000ffffc27224 */ /* 0x000fc800078e0ac2 */
[----:B------:R-:W-:Y:S02]  /*3cb0*/  IMAD R141, R192, R194, R193 ;  /* 0x000000c2c08d7224 */ /* 0x000fe400078e02c1 */
[--C-:B------:R-:W-:Y:S02]  /*3cc0*/  @!P1 IMAD.IADD R139, R139, 0x1, -R192.reuse ;  /* 0x000000018b8b9824 */ /* 0x100fe400078e0ac0 */
[----:B------:R-:W-:Y:S02]  /*3cd0*/  @!P4 IMAD.IADD R138, R138, 0x1, -R192 ;  /* 0x000000018a8ac824 */ /* 0x000fe400078e0ac0 */
[----:B------:R-:W-:Y:S01]  /*3ce0*/  @!P5 IMAD.MOV R139, RZ, RZ, -R139 ;  /* 0x000000ffff8bd224 */ /* 0x000fe200078e0a8b */
[C---:B------:R-:W-:Y:S01]  /*3cf0*/  ISETP.GT.U32.AND P5, PT, R192.reuse, R141, PT ;  /* 0x0000008dc000720c */ /* 0x040fe20003fa4070 */
[----:B------:R2:W-:Y:S01]  /*3d00*/  STS.U8 [R238+UR9+0xe00], R142 ;  /* 0x000e008eee007988 */ /* 0x0005e20008000009 */
[----:B------:R-:W-:Y:S02]  /*3d10*/  ISETP.GT.U32.AND P4, PT, R192, R138, PT ;  /* 0x0000008ac000720c */ /* 0x000fe40003f84070 */
[----:B--2---:R-:W-:-:S04]  /*3d20*/  LOP3.LUT R142, R201, 0x8, R121, 0xfe, !PT ;  /* 0x00000008c98e7812 */ /* 0x004fc800078efe79 */
[----:B------:R-:W-:-:S05]  /*3d30*/  IABS R193, R142 ;  /* 0x0000008e00c17213 */ /* 0x000fca0000000000 */
[----:B------:R-:W-:Y:S02]  /*3d40*/  @!P5 IMAD.IADD R141, R141, 0x1, -R192 ;  /* 0x000000018d8dd824 */ /* 0x000fe400078e0ac0 */
[----:B------:R-:W-:Y:S01]  /*3d50*/  IMAD.HI.U32 R194, R120, R193, RZ ;  /* 0x000000c178c27227 */ /* 0x000fe200078e00ff */
[----:B------:R2:W-:Y:S02]  /*3d60*/  STS.U8 [R238+UR9+0x1000], R143 ;  /* 0x0010008fee007988 */ /* 0x0005e40008000009 */
[----:B------:R-:W-:Y:S01]  /*3d70*/  ISETP.GT.U32.AND P5, PT, R192, R141, PT ;  /* 0x0000008dc000720c */ /* 0x000fe20003fa4070 */
[----:B------:R-:W-:Y:S02]  /*3d80*/  IMAD.MOV R194, RZ, RZ, -R194 ;  /* 0x000000ffffc27224 */ /* 0x000fe400078e0ac2 */
[----:B------:R-:W-:Y:S01]  /*3d90*/  @!P4 IMAD.IADD R138, R138, 0x1, -R192 ;  /* 0x000000018a8ac824 */ /* 0x000fe200078e0ac0 */
[----:B------:R-:W-:Y:S01]  /*3da0*/  ISETP.GE.AND P4, PT, R142, RZ, PT ;  /* 0x000000ff8e00720c */ /* 0x000fe20003f86270 */
[C---:B------:R-:W-:Y:S01]  /*3db0*/  IMAD R142, R192.reuse, R194, R193 ;  /* 0x000000c2c08e7224 */ /* 0x040fe200078e02c1 */
[----:B--2---:R-:W-:Y:S01]  /*3dc0*/  LOP3.LUT R143, R201, 0x9, R121, 0xfe, !PT ;  /* 0x00000009c98f7812 */ /* 0x004fe200078efe79 */
[----:B------:R-:W-:Y:S01]  /*3dd0*/  @!P0 IMAD.MOV R138, RZ, RZ, -R138 ;  /* 0x000000ffff8a8224 */ /* 0x000fe200078e0a8a */
[----:B------:R-:W-:-:S02]  /*3de0*/  ISETP.GT.U32.AND P0, PT, R192, R140, PT ;  /* 0x0000008cc000720c */ /* 0x000fc40003f04070 */
[----:B------:R-:W-:-:S03]  /*3df0*/  IABS R193, R143 ;  /* 0x0000008f00c17213 */ /* 0x000fc60000000000 */
[----:B------:R-:W-:Y:S02]  /*3e00*/  @!P5 IMAD.IADD R141, R141, 0x1, -R192 ;  /* 0x000000018d8dd824 */ /* 0x000fe400078e0ac0 */
[----:B------:R-:W-:Y:S01]  /*3e10*/  IMAD.HI.U32 R194, R120, R193, RZ ;  /* 0x000000c178c27227 */ /* 0x000fe200078e00ff */
[----:B------:R2:W-:Y:S03]  /*3e20*/  STS.U8 [R238+UR9+0x1200], R144 ;  /* 0x00120090ee007988 */ /* 0x0005e60008000009 */
[----:B------:R-:W-:Y:S01]  /*3e30*/  IMAD.MOV R194, RZ, RZ, -R194 ;  /* 0x000000ffffc27224 */ /* 0x000fe200078e0ac2 */
[----:B------:R-:W-:Y:S01]  /*3e40*/  STS.U8 [R238+UR9+0x1400], R145 ;  /* 0x00140091ee007988 */ /* 0x000fe20008000009 */
[----:B------:R-:W-:Y:S02]  /*3e50*/  ISETP.GE.AND P1, PT, R143, RZ, PT ;  /* 0x000000ff8f00720c */ /* 0x000fe40003f26270 */
[----:B------:R-:W-:Y:S01]  /*3e60*/  IMAD R143, R192, R194, R193 ;  /* 0x000000c2c08f7224 */ /* 0x000fe200078e02c1 */
[----:B------:R3:W-:Y:S01]  /*3e70*/  STS.U8 [R238+UR9+0x1600], R146 ;  /* 0x00160092ee007988 */ /* 0x0007e20008000009 */
[----:B------:R-:W-:Y:S01]  /*3e80*/  @!P0 IMAD.IADD R140, R140, 0x1, -R192 ;  /* 0x000000018c8c8824 */ /* 0x000fe200078e0ac0 */
[----:B--2---:R-:W-:Y:S01]  /*3e90*/  LOP3.LUT R144, R201, 0xa, R121, 0xfe, !PT ;  /* 0x0000000ac9907812 */ /* 0x004fe200078efe79 */
[----:B---3--:R-:W-:-:S03]  /*3ea0*/  IMAD.MOV.U32 R146, RZ, RZ, R141 ;  /* 0x000000ffff927224 */ /* 0x008fc600078e008d */
[C---:B------:R-:W-:Y:S01]  /*3eb0*/  ISETP.GT.U32.AND P0, PT, R192.reuse, R140, PT ;  /* 0x0000008cc000720c */ /* 0x040fe20003f04070 */
[----:B------:R-:W-:Y:S01]  /*3ec0*/  @!P2 IMAD.MOV R146, RZ, RZ, -R146 ;  /* 0x000000ffff92a224 */ /* 0x000fe200078e0a92 */
[----:B------:R-:W-:Y:S02]  /*3ed0*/  ISETP.GT.U32.AND P2, PT, R192, R143, PT ;  /* 0x0000008fc000720c */ /* 0x000fe40003f44070 */
[----:B------:R-:W-:-:S05]  /*3ee0*/  IABS R193, R144 ;  /* 0x0000009000c17213 */ /* 0x000fca0000000000 */
[----:B------:R-:W-:-:S04]  /*3ef0*/  IMAD.HI.U32 R194, R120, R193, RZ ;  /* 0x000000c178c27227 */ /* 0x000fc800078e00ff */
[----:B------:R-:W-:Y:S02]  /*3f00*/  IMAD.MOV R194, RZ, RZ, -R194 ;  /* 0x000000ffffc27224 */ /* 0x000fe400078e0ac2 */
[--C-:B------:R-:W-:Y:S02]  /*3f10*/  @!P2 IMAD.IADD R143, R143, 0x1, -R192.reuse ;  /* 0x000000018f8fa824 */ /* 0x100fe400078e0ac0 */
[----:B------:R-:W-:Y:S01]  /*3f20*/  @!P0 IMAD.IADD R140, R140, 0x1, -R192 ;  /* 0x000000018c8c8824 */ /* 0x000fe200078e0ac0 */
[----:B------:R-:W-:Y:S01]  /*3f30*/  ISETP.GE.AND P0, PT, R144, RZ, PT ;  /* 0x000000ff9000720c */ /* 0x000fe20003f06270 */
[C---:B------:R-:W-:Y:S01]  /*3f40*/  IMAD R144, R192.reuse, R194, R193 ;  /* 0x000000c2c0907224 */ /* 0x040fe200078e02c1 */
[----:B------:R-:W-:Y:S02]  /*3f50*/  LOP3.LUT R193, R201, 0xb, R121, 0xfe, !PT ;  /* 0x0000000bc9c17812 */ /* 0x000fe400078efe79 */
[----:B------:R-:W-:Y:S02]  /*3f60*/  ISETP.GT.U32.AND P2, PT, R192, R143, PT ;  /* 0x0000008fc000720c */ /* 0x000fe40003f44070 */
[----:B------:R-:W-:-:S05]  /*3f70*/  IABS R194, R193 ;  /* 0x000000c100c27213 */ /* 0x000fca0000000000 */
[----:B------:R-:W-:Y:S01]  /*3f80*/  IMAD.HI.U32 R195, R120, R194, RZ ;  /* 0x000000c278c37227 */ /* 0x000fe200078e00ff */
[----:B------:R-:W-:Y:S03]  /*3f90*/  STS.U8 [R238+UR9+0x1800], R147 ;  /* 0x00180093ee007988 */ /* 0x000fe60008000009 */
[----:B------:R-:W-:Y:S02]  /*3fa0*/  IMAD.MOV R195, RZ, RZ, -R195 ;  /* 0x000000ffffc37224 */ /* 0x000fe400078e0ac3 */
[----:B------:R-:W-:Y:S01]  /*3fb0*/  @!P2 IMAD.IADD R143, R143, 0x1, -R192 ;  /* 0x000000018f8fa824 */ /* 0x000fe200078e0ac0 */
[----:B------:R2:W-:Y:S01]  /*3fc0*/  STS.U8 [R238+UR9+0x1a00], R148 ;  /* 0x001a0094ee007988 */ /* 0x0005e20008000009 */
[----:B------:R-:W-:Y:S02]  /*3fd0*/  IMAD.MOV.U32 R145, RZ, RZ, R140 ;  /* 0x000000ffff917224 */ /* 0x000fe400078e008c */
[----:B------:R-:W-:-:S02]  /*3fe0*/  IMAD R140, R192, R195, R194 ;  /* 0x000000c3c08c7224 */ /* 0x000fc400078e02c2 */
[----:B------:R-:W-:Y:S01]  /*3ff0*/  @!P6 IMAD.MOV R145, RZ, RZ, -R145 ;  /* 0x000000ffff91e224 */ /* 0x000fe200078e0a91 */
[----:B------:R-:W-:Y:S01]  /*4000*/  ISETP.GT.U32.AND P6, PT, R192, R142, PT ;  /* 0x0000008ec000720c */ /* 0x000fe20003fc4070 */
[----:B--2---:R-:W-:-:S04]  /*4010*/  IMAD.MOV.U32 R148, RZ, RZ, R143 ;  /* 0x000000ffff947224 */ /* 0x004fc800078e008f */
[----:B------:R-:W-:Y:S01]  /*4020*/  @!P1 IMAD.MOV R148, RZ, RZ, -R148 ;  /* 0x000000ffff949224 */ /* 0x000fe200078e0a94 */
[----:B------:R-:W-:Y:S02]  /*4030*/  ISETP.GT.U32.AND P1, PT, R192, R140, PT ;  /* 0x0000008cc000720c */ /* 0x000fe40003f24070 */
[----:B------:R-:W-:Y:S02]  /*4040*/  ISETP.GE.AND P5, PT, R193, RZ, PT ;  /* 0x000000ffc100720c */ /* 0x000fe40003fa6270 */
[----:B------:R-:W-:-:S03]  /*4050*/  LOP3.LUT R193, R201, 0xc, R121, 0xfe, !PT ;  /* 0x0000000cc9c17812 */ /* 0x000fc600078efe79 */
[----:B------:R-:W-:Y:S01]  /*4060*/  @!P6 IMAD.IADD R142, R142, 0x1, -R192 ;  /* 0x000000018e8ee824 */ /* 0x000fe200078e0ac0 */
[----:B------:R-:W-:-:S05]  /*4070*/  IABS R194, R193 ;  /* 0x000000c100c27213 */ /* 0x000fca0000000000 */
[----:B------:R-:W-:Y:S01]  /*4080*/  @!P1 IMAD.IADD R140, R140, 0x1, -R192 ;  /* 0x000000018c8c9824 */ /* 0x000fe200078e0ac0 */
[----:B------:R-:W-:Y:S01]  /*4090*/  ISETP.GT.U32.AND P6, PT, R192, R142, PT ;  /* 0x0000008ec000720c */ /* 0x000fe20003fc4070 */
[----:B------:R-:W-:-:S03]  /*40a0*/  IMAD.HI.U32 R195, R120, R194, RZ ;  /* 0x000000c278c37227 */ /* 0x000fc600078e00ff */
[----:B------:R-:W-:Y:S01]  /*40b0*/  ISETP.GT.U32.AND P1, PT, R192, R140, PT ;  /* 0x0000008cc000720c */ /* 0x000fe20003f24070 */
[----:B------:R-:W-:-:S04]  /*40c0*/  IMAD.MOV R195, RZ, RZ, -R195 ;  /* 0x000000ffffc37224 */ /* 0x000fc800078e0ac3 */
[----:B------:R-:W-:-:S04]  /*40d0*/  IMAD R141, R192, R195, R194 ;  /* 0x000000c3c08d7224 */ /* 0x000fc800078e02c2 */
[----:B------:R-:W-:Y:S01]  /*40e0*/  @!P6 IMAD.IADD R142, R142, 0x1, -R192 ;  /* 0x000000018e8ee824 */ /* 0x000fe200078e0ac0 */
[----:B------:R-:W-:-:S03]  /*40f0*/  ISETP.GE.AND P6, PT, R193, RZ, PT ;  /* 0x000000ffc100720c */ /* 0x000fc60003fc6270 */
[----:B------:R-:W-:Y:S01]  /*4100*/  @!P1 IMAD.IADD R140, R140, 0x1, -R192 ;  /* 0x000000018c8c9824 */ /* 0x000fe200078e0ac0 */
[----:B------:R-:W-:Y:S01]  /*4110*/  ISETP.GT.U32.AND P1, PT, R192, R141, PT ;  /* 0x0000008dc000720c */ /* 0x000fe20003f24070 */
[----:B------:R-:W-:Y:S01]  /*4120*/  IMAD.MOV.U32 R147, RZ, RZ, R142 ;  /* 0x000000ffff937224 */ /* 0x000fe200078e008e */
[----:B------:R-:W-:-:S03]  /*4130*/  LOP3.LUT R193, R201, 0xd, R121, 0xfe, !PT ;  /* 0x0000000dc9c17812 */ /* 0x000fc600078efe79 */
[----:B------:R-:W-:Y:S01]  /*4140*/  @!P4 IMAD.MOV R147, RZ, RZ, -R147 ;  /* 0x000000ffff93c224 */ /* 0x000fe200078e0a93 */
[----:B------:R-:W-:Y:S02]  /*4150*/  IABS R194, R193 ;  /* 0x000000c100c27213 */ /* 0x000fe40000000000 */
[----:B------:R-:W-:-:S03]  /*4160*/  ISETP.GT.U32.AND P4, PT, R192, R144, PT ;  /* 0x00000090c000720c */ /* 0x000fc60003f84070 */
[----:B------:R-:W-:-:S04]  /*4170*/  IMAD.HI.U32 R142, R120, R194, RZ ;  /* 0x000000c2788e7227 */ /* 0x000fc800078e00ff */
[----:B------:R-:W-:Y:S02]  /*4180*/  @!P1 IMAD.IADD R141, R141, 0x1, -R192 ;  /* 0x000000018d8d9824 */ /* 0x000fe400078e0ac0 */
[----:B------:R-:W-:Y:S01]  /*4190*/  IMAD.MOV R142, RZ, RZ, -R142 ;  /* 0x000000ffff8e7224 */ /* 0x000fe200078e0a8e */
[----:B------:R-:W-:Y:S01]  /*41a0*/  ISETP.GE.AND P2, PT, R193, RZ, PT ;  /* 0x000000ffc100720c */ /* 0x000fe20003f46270 */
[----:B------:R-:W-:Y:S01]  /*41b0*/  STS.U8 [R238+UR9+0x1c00], R149 ;  /* 0x001c0095ee007988 */ /* 0x000fe20008000009 */
[----:B------:R-:W-:Y:S01]  /*41c0*/  LOP3.LUT R193, R201, 0xe, R121, 0xfe, !PT ;  /* 0x0000000ec9c17812 */ /* 0x000fe200078efe79 */
[C---:B------:R-:W-:Y:S01]  /*41d0*/  IMAD R142, R192.reuse, R142, R194 ;  /* 0x0000008ec08e7224 */ /* 0x040fe200078e02c2 */
[----:B------:R-:W-:Y:S01]  /*41e0*/  ISETP.GT.U32.AND P1, PT, R192, R141, PT ;  /* 0x0000008dc000720c */ /* 0x000fe20003f24070 */
[----:B------:R2:W-:Y:S01]  /*41f0*/  STS.U8 [R238+UR9+0x1e00], R150 ;  /* 0x001e0096ee007988 */ /* 0x0005e20008000009 */
[----:B------:R-:W-:Y:S01]  /*4200*/  @!P4 IMAD.IADD R144, R144, 0x1, -R192 ;  /* 0x000000019090c824 */ /* 0x000fe200078e0ac0 */
[----:B------:R-:W-:Y:S01]  /*4210*/  IABS R194, R193 ;  /* 0x000000c100c27213 */ /* 0x000fe20000000000 */
[----:B--2---:R-:W-:-:S03]  /*4220*/  IMAD.MOV.U32 R150, RZ, RZ, R140 ;  /* 0x000000ffff967224 */ /* 0x004fc600078e008c */
[C---:B------:R-:W-:Y:S01]  /*4230*/  ISETP.GT.U32.AND P4, PT, R192.reuse, R144, PT ;  /* 0x00000090c000720c */ /* 0x040fe20003f84070 */
[----:B------:R-:W-:Y:S01]  /*4240*/  @!P5 IMAD.MOV R150, RZ, RZ, -R150 ;  /* 0x000000ffff96d224 */ /* 0x000fe200078e0a96 */
[----:B------:R-:W-:Y:S01]  /*4250*/  ISETP.GT.U32.AND P5, PT, R192, R142, PT ;  /* 0x0000008ec000720c */ /* 0x000fe20003fa4070 */
[----:B------:R-:W-:Y:S01]  /*4260*/  IMAD.HI.U32 R195, R120, R194, RZ ;  /* 0x000000c278c37227 */ /* 0x000fe200078e00ff */
[----:B------:R-:W-:Y:S03]  /*4270*/  STS.U8 [R199+UR9+0x80], R191 ;  /* 0x000080bfc7007988 */ /* 0x000fe60008000009 */
[----:B------:R-:W-:Y:S02]  /*4280*/  IMAD.MOV R195, RZ, RZ, -R195 ;  /* 0x000000ffffc37224 */ /* 0x000fe400078e0ac3 */
[----:B------:R-:W-:Y:S01]  /*4290*/  @!P1 IMAD.IADD R141, R141, 0x1, -R192 ;  /* 0x000000018d8d9824 */ /* 0x000fe200078e0ac0 */
[----:B------:R2:W-:Y:S01]  /*42a0*/  STS.U8 [R199+UR9+0x280], R190 ;  /* 0x000280bec7007988 */ /* 0x0005e20008000009 */
[----:B------:R-:W-:-:S02]  /*42b0*/  IMAD R143, R192, R195, R194 ;  /* 0x000000c3c08f7224 */ /* 0x000fc400078e02c2 */
[--C-:B------:R-:W-:Y:S02]  /*42c0*/  @!P4 IMAD.IADD R144, R144, 0x1, -R192.reuse ;  /* 0x000000019090c824 */ /* 0x100fe400078e0ac0 */
[----:B------:R-:W-:Y:S01]  /*42d0*/  @!P5 IMAD.IADD R142, R142, 0x1, -R192 ;  /* 0x000000018e8ed824 */ /* 0x000fe200078e0ac0 */
[----:B------:R-:W-:Y:S01]  /*42e0*/  ISETP.GE.AND P4, PT, R193, RZ, PT ;  /* 0x000000ffc100720c */ /* 0x000fe20003f86270 */
[----:B--2---:R-:W-:Y:S01]  /*42f0*/  IMAD.MOV.U32 R190, RZ, RZ, R141 ;  /* 0x000000ffffbe7224 */ /* 0x004fe200078e008d */
[----:B------:R-:W-:-:S03]  /*4300*/  LOP3.LUT R193, R201, 0xf, R121, 0xfe, !PT ;  /* 0x0000000fc9c17812 */ /* 0x000fc600078efe79 */
[----:B------:R-:W-:Y:S01]  /*4310*/  @!P6 IMAD.MOV R190, RZ, RZ, -R190 ;  /* 0x000000ffffbee224 */ /* 0x000fe200078e0abe */
[C---:B------:R-:W-:Y:S02]  /*4320*/  ISETP.GT.U32.AND P6, PT, R192.reuse, R143, PT ;  /* 0x0000008fc000720c */ /* 0x040fe40003fc4070 */
[----:B------:R-:W-:Y:S02]  /*4330*/  ISETP.GT.U32.AND P5, PT, R192, R142, PT ;  /* 0x0000008ec000720c */ /* 0x000fe40003fa4070 */
[----:B------:R-:W-:Y:S01]  /*4340*/  IABS R194, R193 ;  /* 0x000000c100c27213 */ /* 0x000fe20000000000 */
[----:B------:R-:W-:-:S04]  /*4350*/  IMAD.MOV.U32 R149, RZ, RZ, R144 ;  /* 0x000000ffff957224 */ /* 0x000fc800078e0090 */
[----:B------:R-:W-:-:S04]  /*4360*/  IMAD.HI.U32 R195, R120, R194, RZ ;  /* 0x000000c278c37227 */ /* 0x000fc800078e00ff */
[----:B------:R-:W-:Y:S01]  /*4370*/  @!P0 IMAD.MOV R149, RZ, RZ, -R149 ;  /* 0x000000ffff958224 */ /* 0x000fe200078e0a95 */
[----:B------:R-:W-:Y:S01]  /*4380*/  ISETP.GE.AND P0, PT, R193, RZ, PT ;  /* 0x000000ffc100720c */ /* 0x000fe20003f06270 */
[----:B------:R-:W-:Y:S01]  /*4390*/  IMAD.MOV R195, RZ, RZ, -R195 ;  /* 0x000000ffffc37224 */ /* 0x000fe200078e0ac3 */
[----:B------:R-:W-:Y:S01]  /*43a0*/  LOP3.LUT R193, R201, 0x10, R121, 0xfe, !PT ;  /* 0x00000010c9c17812 */ /* 0x000fe200078efe79 */
[--C-:B------:R-:W-:Y:S02]  /*43b0*/  @!P6 IMAD.IADD R143, R143, 0x1, -R192.reuse ;  /* 0x000000018f8fe824 */ /* 0x100fe400078e0ac0 */
[----:B------:R-:W-:Y:S01]  /*43c0*/  @!P5 IMAD.IADD R142, R142, 0x1, -R192 ;  /* 0x000000018e8ed824 */ /* 0x000fe200078e0ac0 */
[----:B------:R2:W-:Y:S01]  /*43d0*/  STS.U8 [R199+UR9+0x480], R189 ;  /* 0x000480bdc7007988 */ /* 0x0005e20008000009 */
[C---:B------:R-:W-:Y:S01]  /*43e0*/  IMAD R144, R192.reuse, R195, R194 ;  /* 0x000000c3c0907224 */ /* 0x040fe200078e02c2 */
[----:B------:R-:W-:Y:S02]  /*43f0*/  IABS R194, R193 ;  /* 0x000000c100c27213 */ /* 0x000fe40000000000 */
[----:B------:R-:W-:Y:S01]  /*4400*/  ISETP.GT.U32.AND P6, PT, R192, R143, PT ;  /* 0x0000008fc000720c */ /* 0x000fe20003fc4070 */
[----:B--2---:R-:W-:-:S02]  /*4410*/  IMAD.MOV.U32 R189, RZ, RZ, R142 ;  /* 0x000000ffffbd7224 */ /* 0x004fc400078e008e */
[----:B------:R-:W-:-:S04]  /*4420*/  IMAD.HI.U32 R191, R120, R194, RZ ;  /* 0x000000c278bf7227 */ /* 0x000fc800078e00ff */
[----:B------:R-:W-:Y:S01]  /*4430*/  @!P2 IMAD.MOV R189, RZ, RZ, -R189 ;  /* 0x000000ffffbda224 */ /* 0x000fe200078e0abd */
[----:B------:R-:W-:Y:S01]  /*4440*/  ISETP.GT.U32.AND P2, PT, R192, R144, PT ;  /* 0x00000090c000720c */ /* 0x000fe20003f44070 */
[----:B------:R-:W-:-:S04]  /*4450*/  IMAD.MOV R191, RZ, RZ, -R191 ;  /* 0x000000ffffbf7224 */ /* 0x000fc800078e0abf */
[----:B------:R-:W-:Y:S02]  /*4460*/  @!P6 IMAD.IADD R143, R143, 0x1, -R192 ;  /* 0x000000018f8fe824 */ /* 0x000fe400078e0ac0 */
[----:B------:R-:W-:Y:S01]  /*4470*/  IMAD R140, R192, R191, R194 ;  /* 0x000000bfc08c7224 */ /* 0x000fe200078e02c2 */
[----:B------:R-:W-:Y:S01]  /*4480*/  LOP3.LUT R191, R201, 0x11, R121, 0xfe, !PT ;  /* 0x00000011c9bf7812 */ /* 0x000fe200078efe79 */
[----:B------:R-:W-:-:S03]  /*4490*/  @!P4 IMAD.MOV R143, RZ, RZ, -R143 ;  /* 0x000000ffff8fc224 */ /* 0x000fc600078e0a8f */
[----:B------:R-:W-:Y:S01]  /*44a0*/  ISETP.GT.U32.AND P4, PT, R192, R140, PT ;  /* 0x0000008cc000720c */ /* 0x000fe20003f84070 */
[----:B------:R-:W-:Y:S01]  /*44b0*/  @!P2 IMAD.IADD R144, R144, 0x1, -R192 ;  /* 0x000000019090a824 */ /* 0x000fe200078e0ac0 */
[----:B------:R-:W-:Y:S02]  /*44c0*/  ISETP.GE.AND P1, PT, R193, RZ, PT ;  /* 0x000000ffc100720c */ /* 0x000fe40003f26270 */
[----:B------:R-:W-:Y:S02]  /*44d0*/  IABS R193, R191 ;  /* 0x000000bf00c17213 */ /* 0x000fe40000000000 */
[----:B------:R-:W-:-:S03]  /*44e0*/  ISETP.GT.U32.AND P2, PT, R192, R144, PT ;  /* 0x00000090c000720c */ /* 0x000fc60003f44070 */
[----:B------:R-:W-:Y:S01]  /*44f0*/  IMAD.HI.U32 R194, R120, R193, RZ ;  /* 0x000000c178c27227 */ /* 0x000fe200078e00ff */
[----:B------:R-:W-:Y:S02]  /*4500*/  ISETP.GE.AND P5, PT, R191, RZ, PT ;  /* 0x000000ffbf00720c */ /* 0x000fe40003fa6270 */
[----:B------:R-:W-:Y:S01]  /*4510*/  LOP3.LUT R191, R201, 0x12, R121, 0xfe, !PT ;  /* 0x00000012c9bf7812 */ /* 0x000fe200078efe79 */
[----:B------:R-:W-:Y:S02]  /*4520*/  IMAD.MOV R194, RZ, RZ, -R194 ;  /* 0x000000ffffc27224 */ /* 0x000fe400078e0ac2 */
[--C-:B------:R-:W-:Y:S02]  /*4530*/  @!P4 IMAD.IADD R140, R140, 0x1, -R192.reuse ;  /* 0x000000018c8cc824 */ /* 0x100fe400078e0ac0 */
[----:B------:R-:W-:Y:S01]  /*4540*/  IMAD R141, R192, R194, R193 ;  /* 0x000000c2c08d7224 */ /* 0x000fe200078e02c1 */
[----:B------:R-:W-:Y:S01]  /*4550*/  IABS R193, R191 ;  /* 0x000000bf00c17213 */ /* 0x000fe20000000000 */
[----:B------:R-:W-:Y:S01]  /*4560*/  @!P2 IMAD.IADD R144, R144, 0x1, -R192 ;  /* 0x000000019090a824 */ /* 0x000fe200078e0ac0 */
[----:B------:R-:W-:-:S03]  /*4570*/  ISETP.GT.U32.AND P4, PT, R192, R140, PT ;  /* 0x0000008cc000720c */ /* 0x000fc60003f84070 */
[----:B------:R-:W-:-:S04]  /*4580*/  IMAD.HI.U32 R194, R120, R193, RZ ;  /* 0x000000c178c27227 */ /* 0x000fc800078e00ff */
[----:B------:R-:W-:Y:S01]  /*4590*/  @!P0 IMAD.MOV R144, RZ, RZ, -R144 ;  /* 0x000000ffff908224 */ /* 0x000fe200078e0a90 */
[----:B------:R-:W-:Y:S01]  /*45a0*/  ISETP.GT.U32.AND P0, PT, R192, R141, PT ;  /* 0x0000008dc000720c */ /* 0x000fe20003f04070 */
[----:B------:R-:W-:-:S04]  /*45b0*/  IMAD.MOV R194, RZ, RZ, -R194 ;  /* 0x000000ffffc27224 */ /* 0x000fc800078e0ac2 */
[----:B------:R-:W-:Y:S02]  /*45c0*/  IMAD R142, R192, R194, R193 ;  /* 0x000000c2c08e7224 */ /* 0x000fe400078e02c1 */
[----:B------:R-:W-:Y:S01]  /*45d0*/  @!P4 IMAD.IADD R140, R140, 0x1, -R192 ;  /* 0x000000018c8cc824 */ /* 0x000fe200078e0ac0 */
[----:B------:R2:W-:Y:S03]  /*45e0*/  STS.U8 [R199+UR9+0x680], R124 ;  /* 0x0006807cc7007988 */ /* 0x0005e60008000009 */
[----:B------:R-:W-:Y:S01]  /*45f0*/  @!P1 IMAD.MOV R140, RZ, RZ, -R140 ;  /* 0x000000ffff8c9224 */ /* 0x000fe200078e0a8c */
[----:B------:R-:W-:Y:S01]  /*4600*/  ISETP.GT.U32.AND P1, PT, R192, R142, PT ;  /* 0x0000008ec000720c */ /* 0x000fe20003f24070 */
[----:B------:R-:W-:Y:S01]  /*4610*/  @!P0 IMAD.IADD R141, R141, 0x1, -R192 ;  /* 0x000000018d8d8824 */ /* 0x000fe200078e0ac0 */
[----:B------:R-:W-:Y:S02]  /*4620*/  ISETP.GE.AND P6, PT, R191, RZ, PT ;  /* 0x000000ffbf00720c */ /* 0x000fe40003fc6270 */
[----:B--2---:R-:W-:-:S02]  /*4630*/  LOP3.LUT R124, R201, 0x13, R121, 0xfe, !PT ;  /* 0x00000013c97c7812 */ /* 0x004fc400078efe79 */
[----:B------:R-:W-:Y:S02]  /*4640*/  ISETP.GT.U32.AND P0, PT, R192, R141, PT ;  /* 0x0000008dc000720c */ /* 0x000fe40003f04070 */
[----:B------:R-:W-:Y:S01]  /*4650*/  IABS R191, R124 ;  /* 0x0000007c00bf7213 */ /* 0x000fe20000000000 */
[----:B------:R2:W-:Y:S04]  /*4660*/  STS.U8 [R199+UR9+0x880], R127 ;  /* 0x0008807fc7007988 */ /* 0x0005e80008000009 */
[----:B------:R-:W-:Y:S01]  /*4670*/  IMAD.HI.U32 R193, R120, R191, RZ ;  /* 0x000000bf78c17227 */ /* 0x000fe200078e00ff */
[----:B------:R-:W-:-:S03]  /*4680*/  ISETP.GE.AND P2, PT, R124, RZ, PT ;  /* 0x000000ff7c00720c */ /* 0x000fc60003f46270 */
[----:B------:R-:W-:Y:S02]  /*4690*/  IMAD.MOV R193, RZ, RZ, -R193 ;  /* 0x000000ffffc17224 */ /* 0x000fe400078e0ac1 */
[--C-:B------:R-:W-:Y:S01]  /*46a0*/  @!P1 IMAD.IADD R142, R142, 0x1, -R192.reuse ;  /* 0x000000018e8e9824 */ /* 0x100fe200078e0ac0 */
[----:B--2---:R-:W-:Y:S01]  /*46b0*/  LOP3.LUT R127, R201, 0x14, R121, 0xfe, !PT ;  /* 0x00000014c97f7812 */ /* 0x004fe200078efe79 */
[C---:B------:R-:W-:Y:S02]  /*46c0*/  IMAD R124, R192.reuse, R193, R191 ;  /* 0x000000c1c07c7224 */ /* 0x040fe400078e02bf */
[----:B------:R-:W-:Y:S01]  /*46d0*/  @!P0 IMAD.IADD R141, R141, 0x1, -R192 ;  /* 0x000000018d8d8824 */ /* 0x000fe200078e0ac0 */
        /* <DEDUP_REMOVED lines=8> */
[--C-:B------:R-:W-:Y:S01]  /*4760*/  @!P1 IMAD.IADD R142, R142, 0x1, -R192.reuse ;  /* 0x000000018e8e9824 */ /* 0x100fe200078e0ac0 */
[----:B------:R2:W-:Y:S01]  /*4770*/  STS.U8 [R199+UR9+0xa80], R131 ;  /* 0x000a8083c7007988 */ /* 0x0005e20008000009 */
[----:B------:R-:W-:Y:S02]  /*4780*/  @!P5 IMAD.IADD R124, R124, 0x1, -R192 ;  /* 0x000000017c7cd824 */ /* 0x000fe400078e0ac0 */
[----:B------:R-:W-:Y:S01]  /*4790*/  @!P6 IMAD.MOV R142, RZ, RZ, -R142 ;  /* 0x000000ffff8ee224 */ /* 0x000fe200078e0a8e */
[C---:B------:R-:W-:Y:S02]  /*47a0*/  ISETP.GT.U32.AND P6, PT, R192.reuse, R127, PT ;  /* 0x0000007fc000720c */ /* 0x040fe40003fc4070 */
[----:B--2---:R-:W-:Y:S02]  /*47b0*/  LOP3.LUT R131, R201, 0x15, R121, 0xfe, !PT ;  /* 0x00000015c9837812 */ /* 0x004fe400078efe79 */
[----:B------:R-:W-:-:S02]  /*47c0*/  ISETP.GT.U32.AND P5, PT, R192, R124, PT ;  /* 0x0000007cc000720c */ /* 0x000fc40003fa4070 */
[----:B------:R-:W-:Y:S01]  /*47d0*/  IABS R191, R131 ;  /* 0x0000008300bf7213 */ /* 0x000fe20000000000 */
[----:B------:R2:W-:Y:S04]  /*47e0*/  STS.U8 [R199+UR9+0xc80], R128 ;  /* 0x000c8080c7007988 */ /* 0x0005e80008000009 */
[----:B------:R-:W-:Y:S01]  /*47f0*/  IMAD.HI.U32 R193, R120, R191, RZ ;  /* 0x000000bf78c17227 */ /* 0x000fe200078e00ff */
[----:B------:R-:W-:-:S03]  /*4800*/  ISETP.GE.AND P0, PT, R131, RZ, PT ;  /* 0x000000ff8300720c */ /* 0x000fc60003f06270 */
[----:B------:R-:W-:Y:S02]  /*4810*/  IMAD.MOV R193, RZ, RZ, -R193 ;  /* 0x000000ffffc17224 */ /* 0x000fe400078e0ac1 */
[--C-:B------:R-:W-:Y:S01]  /*4820*/  @!P6 IMAD.IADD R127, R127, 0x1, -R192.reuse ;  /* 0x000000017f7fe824 */ /* 0x100fe200078e0ac0 */
[----:B--2---:R-:W-:Y:S01]  /*4830*/  LOP3.LUT R128, R201, 0x16, R121, 0xfe, !PT ;  /* 0x00000016c9807812 */ /* 0x004fe200078efe79 */
[----:B------:R-:W-:Y:S02]  /*4840*/  IMAD R131, R192, R193, R191 ;  /* 0x000000c1c0837224 */ /* 0x000fe400078e02bf */
[----:B------:R-:W-:Y:S01]  /*4850*/  @!P5 IMAD.IADD R124, R124, 0x1, -R192 ;  /* 0x000000017c7cd824 */ /* 0x000fe200078e0ac0 */
[----:B------:R-:W-:Y:S02]  /*4860*/  IABS R191, R128 ;  /* 0x0000008000bf7213 */ /* 0x000fe40000000000 */
[----:B------:R-:W-:Y:S01]  /*4870*/  ISETP.GT.U32.AND P6, PT, R192, R127, PT ;  /* 0x0000007fc000720c */ /* 0x000fe20003fc4070 */
[----:B------:R-:W-:Y:S02]  /*4880*/  STS.U8 [R199+UR9+0xe80], R125 ;  /* 0x000e807dc7007988 */ /* 0x000fe40008000009 */
[----:B------:R-:W-:-:S02]  /*4890*/  IMAD.HI.U32 R193, R120, R191, RZ ;  /* 0x000000bf78c17227 */ /* 0x000fc400078e00ff */
[----:B------:R2:W-:Y:S02]  /*48a0*/  STS.U8 [R199+UR9+0x1080], R126 ;  /* 0x0010807ec7007988 */ /* 0x0005e40008000009 */
[----:B------:R-:W-:Y:S01]  /*48b0*/  IMAD.MOV R193, RZ, RZ, -R193 ;  /* 0x000000ffffc17224 */ /* 0x000fe200078e0ac1 */
[----:B------:R-:W-:Y:S01]  /*48c0*/  ISETP.GE.AND P1, PT, R128, RZ, PT ;  /* 0x000000ff8000720c */ /* 0x000fe20003f26270 */
[----:B--2---:R-:W-:-:S04]  /*48d0*/  IMAD.MOV.U32 R126, RZ, RZ, R124 ;  /* 0x000000ffff7e7224 */ /* 0x004fc800078e007c */
[----:B------:R-:W-:Y:S01]  /*48e0*/  @!P2 IMAD.MOV R126, RZ, RZ, -R126 ;  /* 0x000000ffff7ea224 */ /* 0x000fe200078e0a7e */
[C---:B------:R-:W-:Y:S01]  /*48f0*/  ISETP.GT.U32.AND P2, PT, R192.reuse, R131, PT ;  /* 0x00000083c000720c */ /* 0x040fe20003f44070 */
[----:B------:R-:W-:Y:S01]  /*4900*/  IMAD R128, R192, R193, R191 ;  /* 0x000000c1c0807224 */ /* 0x000fe200078e02bf */
[----:B------:R-:W-:Y:S01]  /*4910*/  LOP3.LUT R191, R201, 0x17, R121, 0xfe, !PT ;  /* 0x00000017c9bf7812 */ /* 0x000fe200078efe79 */
[----:B------:R-:W-:-:S03]  /*4920*/  @!P6 IMAD.IADD R127, R127, 0x1, -R192 ;  /* 0x000000017f7fe824 */ /* 0x000fc600078e0ac0 */
[----:B------:R-:W-:Y:S01]  /*4930*/  IABS R193, R191 ;  /* 0x000000bf00c17213 */ /* 0x000fe20000000000 */
[----:B------:R-:W-:Y:S01]  /*4940*/  @!P4 IMAD.MOV R127, RZ, RZ, -R127 ;  /* 0x000000ffff7fc224 */ /* 0x000fe200078e0a7f */
[----:B------:R-:W-:-:S03]  /*4950*/  ISETP.GT.U32.AND P4, PT, R192, R128, PT ;  /* 0x00000080c000720c */ /* 0x000fc60003f84070 */
[----:B------:R-:W-:-:S04]  /*4960*/  IMAD.HI.U32 R125, R120, R193, RZ ;  /* 0x000000c1787d7227 */ /* 0x000fc800078e00ff */
[--C-:B------:R-:W-:Y:S01]  /*4970*/  @!P2 IMAD.IADD R131, R131, 0x1, -R192.reuse ;  /* 0x000000018383a824 */ /* 0x100fe200078e0ac0 */
[----:B------:R-:W-:Y:S01]  /*4980*/  ISETP.GE.AND P5, PT, R191, RZ, PT ;  /* 0x000000ffbf00720c */ /* 0x000fe20003fa6270 */
[----:B------:R-:W-:Y:S01]  /*4990*/  IMAD.MOV R125, RZ, RZ, -R125 ;  /* 0x000000ffff7d7224 */ /* 0x000fe200078e0a7d */
[----:B------:R-:W-:Y:S02]  /*49a0*/  LOP3.LUT R191, R201, 0x18, R121, 0xfe, !PT ;  /* 0x00000018c9bf7812 */ /* 0x000fe400078efe79 */
[C---:B------:R-:W-:Y:S01]  /*49b0*/  ISETP.GT.U32.AND P2, PT, R192.reuse, R131, PT ;  /* 0x00000083c000720c */ /* 0x040fe20003f44070 */
[----:B------:R-:W-:Y:S01]  /*49c0*/  IMAD R125, R192, R125, R193 ;  /* 0x0000007dc07d7224 */ /* 0x000fe200078e02c1 */
[----:B------:R-:W-:Y:S01]  /*49d0*/  IABS R193, R191 ;  /* 0x000000bf00c17213 */ /* 0x000fe20000000000 */
[----:B------:R-:W-:-:S04]  /*49e0*/  @!P4 IMAD.IADD R128, R128, 0x1, -R192 ;  /* 0x000000018080c824 */ /* 0x000fc800078e0ac0 */
[----:B------:R-:W-:Y:S01]  /*49f0*/  IMAD.HI.U32 R124, R120, R193, RZ ;  /* 0x000000c1787c7227 */ /* 0x000fe200078e00ff */
[----:B------:R-:W-:-:S03]  /*4a00*/  ISETP.GT.U32.AND P4, PT, R192, R128, PT ;  /* 0x00000080c000720c */ /* 0x000fc60003f84070 */
[----:B------:R-:W-:Y:S02]  /*4a10*/  IMAD.MOV R124, RZ, RZ, -R124 ;  /* 0x000000ffff7c7224 */ /* 0x000fe400078e0a7c */
[----:B------:R-:W-:Y:S02]  /*4a20*/  @!P2 IMAD.IADD R131, R131, 0x1, -R192 ;  /* 0x000000018383a824 */ /* 0x000fe400078e0ac0 */
[C---:B------:R-:W-:Y:S02]  /*4a30*/  IMAD R124, R192.reuse, R124, R193 ;  /* 0x0000007cc07c7224 */ /* 0x040fe400078e02c1 */
[----:B------:R-:W-:Y:S01]  /*4a40*/  @!P0 IMAD.MOV R131, RZ, RZ, -R131 ;  /* 0x000000ffff838224 */ /* 0x000fe200078e0a83 */
[----:B------:R-:W-:-:S03]  /*4a50*/  ISETP.GT.U32.AND P0, PT, R192, R125, PT ;  /* 0x0000007dc000720c */ /* 0x000fc60003f04070 */
[----:B------:R-:W-:Y:S01]  /*4a60*/  @!P4 IMAD.IADD R128, R128, 0x1, -R192 ;  /* 0x000000018080c824 */ /* 0x000fe200078e0ac0 */
[----:B------:R-:W-:Y:S02]  /*4a70*/  ISETP.GT.U32.AND P4, PT, R192, R124, PT ;  /* 0x0000007cc000720c */ /* 0x000fe40003f84070 */
[----:B------:R-:W-:Y:S02]  /*4a80*/  LOP3.LUT R193, R201, 0x19, R121, 0xfe, !PT ;  /* 0x00000019c9c17812 */ /* 0x000fe400078efe79 */
[----:B------:R-:W-:Y:S02]  /*4a90*/  ISETP.GE.AND P6, PT, R191, RZ, PT ;  /* 0x000000ffbf00720c */ /* 0x000fe40003fc6270 */
[----:B------:R-:W-:-:S03]  /*4aa0*/  IABS R191, R193 ;  /* 0x000000c100bf7213 */ /* 0x000fc60000000000 */
[--C-:B------:R-:W-:Y:S01]  /*4ab0*/  @!P0 IMAD.IADD R125, R125, 0x1, -R192.reuse ;  /* 0x000000017d7d8824 */ /* 0x100fe200078e0ac0 */
[----:B------:R2:W-:Y:S03]  /*4ac0*/  STS.U8 [R199+UR9+0x1280], R129 ;  /* 0x00128081c7007988 */ /* 0x0005e60008000009 */
[----:B------:R-:W-:Y:S01]  /*4ad0*/  @!P4 IMAD.IADD R124, R124, 0x1, -R192 ;  /* 0x000000017c7cc824 */ /* 0x000fe200078e0ac0 */
[----:B------:R-:W-:Y:S02]  /*4ae0*/  ISETP.GT.U32.AND P4, PT, R192, R125, PT ;  /* 0x0000007dc000720c */ /* 0x000fe40003f84070 */
[----:B------:R-:W-:Y:S01]  /*4af0*/  ISETP.GE.AND P2, PT, R193, RZ, PT ;  /* 0x000000ffc100720c */ /* 0x000fe20003f46270 */
[----:B--2---:R-:W-:Y:S01]  /*4b00*/  IMAD.HI.U32 R129, R120, R191, RZ ;  /* 0x000000bf78817227 */ /* 0x004fe200078e00ff */
[----:B------:R-:W-:-:S03]  /*4b10*/  LOP3.LUT R193, R201, 0x1a, R121, 0xfe, !PT ;  /* 0x0000001ac9c17812 */ /* 0x000fc600078efe79 */
[----:B------:R-:W-:-:S04]  /*4b20*/  IMAD.MOV R129, RZ, RZ, -R129 ;  /* 0x000000ffff817224 */ /* 0x000fc800078e0a81 */
[C---:B------:R-:W-:Y:S01]  /*4b30*/  IMAD R129, R192.reuse, R129, R191 ;  /* 0x00000081c0817224 */ /* 0x040fe200078e02bf */
[----:B------:R-:W-:Y:S01]  /*4b40*/  IABS R191, R193 ;  /* 0x000000c100bf7213 */ /* 0x000fe20000000000 */
[----:B------:R-:W-:Y:S01]  /*4b50*/  @!P4 IMAD.IADD R125, R125, 0x1, -R192 ;  /* 0x000000017d7dc824 */ /* 0x000fe200078e0ac0 */
[----:B------:R-:W-:Y:S02]  /*4b60*/  ISETP.GE.AND P0, PT, R193, RZ, PT ;  /* 0x000000ffc100720c */ /* 0x000fe40003f06270 */
[----:B------:R-:W-:Y:S01]  /*4b70*/  ISETP.GT.U32.AND P4, PT, R192, R129, PT ;  /* 0x00000081c000720c */ /* 0x000fe20003f84070 */
[----:B------:R-:W-:Y:S01]  /*4b80*/  IMAD.HI.U32 R193, R120, R191, RZ ;  /* 0x000000bf78c17227 */ /* 0x000fe200078e00ff */
[----:B------:R2:W-:Y:S03]  /*4b90*/  STS.U8 [R199+UR9+0x1480], R130 ;  /* 0x00148082c7007988 */ /* 0x0005e60008000009 */
[----:B------:R-:W-:-:S02]  /*4ba0*/  IMAD.MOV R193, RZ, RZ, -R193 ;  /* 0x000000ffffc17224 */ /* 0x000fc400078e0ac1 */
[----:B--2---:R-:W-:Y:S02]  /*4bb0*/  IMAD.MOV.U32 R130, RZ, RZ, R128 ;  /* 0x000000ffff827224 */ /* 0x004fe400078e0080 */
[----:B------:R-:W-:Y:S01]  /*4bc0*/  IMAD R128, R192, R193, R191 ;  /* 0x000000c1c0807224 */ /* 0x000fe200078e02bf */
[----:B------:R-:W-:-:S03]  /*4bd0*/  LOP3.LUT R191, R201, 0x1b, R121, 0xfe, !PT ;  /* 0x0000001bc9bf7812 */ /* 0x000fc600078efe79 */
[----:B------:R-:W-:Y:S01]  /*4be0*/  @!P4 IMAD.IADD R129, R129, 0x1, -R192 ;  /* 0x000000018181c824 */ /* 0x000fe200078e0ac0 */
[----:B------:R-:W-:Y:S01]  /*4bf0*/  IABS R193, R191 ;  /* 0x000000bf00c17213 */ /* 0x000fe20000000000 */
[----:B------:R2:W-:Y:S03]  /*4c00*/  STS.U8 [R199+UR9+0x1680], R133 ;  /* 0x00168085c7007988 */ /* 0x0005e60008000009 */
[----:B------:R-:W-:Y:S01]  /*4c10*/  ISETP.GT.U32.AND P4, PT, R192, R129, PT ;  /* 0x00000081c000720c */ /* 0x000fe20003f84070 */
[----:B------:R-:W-:Y:S02]  /*4c20*/  @!P1 IMAD.MOV R130, RZ, RZ, -R130 ;  /* 0x000000ffff829224 */ /* 0x000fe400078e0a82 */
[----:B--2---:R-:W-:-:S04]  /*4c30*/  IMAD.HI.U32 R133, R120, R193, RZ ;  /* 0x000000c178857227 */ /* 0x004fc800078e00ff */
[----:B------:R-:W-:Y:S01]  /*4c40*/  IMAD.MOV R133, RZ, RZ, -R133 ;  /* 0x000000ffff857224 */ /* 0x000fe200078e0a85 */
[----:B------:R-:W-:-:S03]  /*4c50*/  ISETP.GT.U32.AND P1, PT, R192, R124, PT ;  /* 0x0000007cc000720c */ /* 0x000fc60003f24070 */
[----:B------:R-:W-:Y:S02]  /*4c60*/  IMAD R133, R192, R133, R193 ;  /* 0x00000085c0857224 */ /* 0x000fe400078e02c1 */
[----:B------:R-:W-:-:S03]  /*4c70*/  @!P4 IMAD.IADD R129, R129, 0x1, -R192 ;  /* 0x000000018181c824 */ /* 0x000fc600078e0ac0 */
[----:B------:R-:W-:-:S05]  /*4c80*/  ISETP.GT.U32.AND P4, PT, R192, R133, PT ;  /* 0x00000085c000720c */ /* 0x000fca0003f84070 */
[----:B------:R-:W-:Y:S01]  /*4c90*/  @!P1 IMAD.IADD R124, R124, 0x1, -R192 ;  /* 0x000000017c7c9824 */ /* 0x000fe200078e0ac0 */
[----:B------:R-:W-:Y:S02]  /*4ca0*/  ISETP.GE.AND P1, PT, R191, RZ, PT ;  /* 0x000000ffbf00720c */ /* 0x000fe40003f26270 */
[----:B------:R-:W-:-:S04]  /*4cb0*/  LOP3.LUT R191, R201, 0x1c, R121, 0xfe, !PT ;  /* 0x0000001cc9bf7812 */ /* 0x000fc800078efe79 */
[----:B------:R-:W-:Y:S01]  /*4cc0*/  IABS R193, R191 ;  /* 0x000000bf00c17213 */ /* 0x000fe20000000000 */
[----:B------:R-:W-:Y:S01]  /*4cd0*/  @!P4 IMAD.IADD R133, R133, 0x1, -R192 ;  /* 0x000000018585c824 */ /* 0x000fe200078e0ac0 */
[----:B------:R2:W-:Y:S04]  /*4ce0*/  STS.U8 [R199+UR9+0x1880], R132 ;  /* 0x00188084c7007988 */ /* 0x0005e80008000009 */
[C---:B------:R-:W-:Y:S01]  /*4cf0*/  ISETP.GT.U32.AND P4, PT, R192.reuse, R133, PT ;  /* 0x00000085c000720c */ /* 0x040fe20003f84070 */
[----:B------:R-:W-:Y:S01]  /*4d00*/  @!P5 IMAD.MOV R125, RZ, RZ, -R125 ;  /* 0x000000ffff7dd224 */ /* 0x000fe200078e0a7d */
[----:B------:R-:W-:Y:S01]  /*4d10*/  ISETP.GT.U32.AND P5, PT, R192, R128, PT ;  /* 0x00000080c000720c */ /* 0x000fe20003fa4070 */
[----:B--2---:R-:W-:-:S04]  /*4d20*/  IMAD.HI.U32 R132, R120, R193, RZ ;  /* 0x000000c178847227 */ /* 0x004fc800078e00ff */
[----:B------:R-:W-:-:S04]  /*4d30*/  IMAD.MOV R132, RZ, RZ, -R132 ;  /* 0x000000ffff847224 */ /* 0x000fc800078e0a84 */
[----:B------:R-:W-:Y:S02]  /*4d40*/  IMAD R132, R192, R132, R193 ;  /* 0x00000084c0847224 */ /* 0x000fe400078e02c1 */
[----:B------:R-:W-:-:S03]  /*4d50*/  @!P4 IMAD.IADD R133, R133, 0x1, -R192 ;  /* 0x000000018585c824 */ /* 0x000fc600078e0ac0 */
[----:B------:R-:W-:Y:S01]  /*4d60*/  ISETP.GT.U32.AND P4, PT, R192, R132, PT ;  /* 0x00000084c000720c */ /* 0x000fe20003f84070 */
[----:B------:R-:W-:Y:S02]  /*4d70*/  @!P5 IMAD.IADD R128, R128, 0x1, -R192 ;  /* 0x000000018080d824 */ /* 0x000fe400078e0ac0 */
[----:B------:R-:W-:Y:S01]  /*4d80*/  @!P6 IMAD.MOV R124, RZ, RZ, -R124 ;  /* 0x000000ffff7ce224 */ /* 0x000fe200078e0a7c */
[----:B------:R-:W-:Y:S02]  /*4d90*/  ISETP.GE.AND P6, PT, R191, RZ, PT ;  /* 0x000000ffbf00720c */ /* 0x000fe40003fc6270 */
[----:B------:R-:W-:Y:S02]  /*4da0*/  ISETP.GT.U32.AND P5, PT, R192, R128, PT ;  /* 0x00000080c000720c */ /* 0x000fe40003fa4070 */
[----:B------:R-:W-:-:S04]  /*4db0*/  LOP3.LUT R191, R201, 0x1d, R121, 0xfe, !PT ;  /* 0x0000001dc9bf7812 */ /* 0x000fc800078efe79 */
[----:B------:R-:W-:Y:S01]  /*4dc0*/  IABS R193, R191 ;  /* 0x000000bf00c17213 */ /* 0x000fe20000000000 */
[--C-:B------:R-:W-:Y:S01]  /*4dd0*/  @!P4 IMAD.IADD R132, R132, 0x1, -R192.reuse ;  /* 0x000000018484c824 */ /* 0x100fe200078e0ac0 */
[----:B------:R2:W-:Y:S04]  /*4de0*/  STS.U8 [R199+UR9+0x1a80], R123 ;  /* 0x001a807bc7007988 */ /* 0x0005e80008000009 */
[----:B------:R-:W-:Y:S01]  /*4df0*/  ISETP.GT.U32.AND P4, PT, R192, R132, PT ;  /* 0x00000084c000720c */ /* 0x000fe20003f84070 */
[----:B------:R-:W-:Y:S01]  /*4e00*/  @!P5 IMAD.IADD R128, R128, 0x1, -R192 ;  /* 0x000000018080d824 */ /* 0x000fe200078e0ac0 */
[----:B------:R-:W-:Y:S01]  /*4e10*/  ISETP.GE.AND P5, PT, R191, RZ, PT ;  /* 0x000000ffbf00720c */ /* 0x000fe20003fa6270 */
[----:B--2---:R-:W-:Y:S01]  /*4e20*/  IMAD.HI.U32 R123, R120, R193, RZ ;  /* 0x000000c1787b7227 */ /* 0x004fe200078e00ff */
[----:B------:R-:W-:-:S03]  /*4e30*/  LOP3.LUT R191, R201, 0x1e, R121, 0xfe, !PT ;  /* 0x0000001ec9bf7812 */ /* 0x000fc600078efe79 */
[----:B------:R-:W-:-:S04]  /*4e40*/  IMAD.MOV R123, RZ, RZ, -R123 ;  /* 0x000000ffff7b7224 */ /* 0x000fc800078e0a7b */
[----:B------:R-:W-:Y:S01]  /*4e50*/  IMAD R123, R192, R123, R193 ;  /* 0x0000007bc07b7224 */ /* 0x000fe200078e02c1 */
[----:B------:R-:W-:Y:S01]  /*4e60*/  IABS R193, R191 ;  /* 0x000000bf00c17213 */ /* 0x000fe20000000000 */
[----:B------:R-:W-:Y:S01]  /*4e70*/  @!P4 IMAD.IADD R132, R132, 0x1, -R192 ;  /* 0x000000018484c824 */ /* 0x000fe200078e0ac0 */
[----:B------:R2:W-:Y:S02]  /*4e80*/  STS.U8 [R199+UR9+0x1c80], R122 ;  /* 0x001c807ac7007988 */ /* 0x0005e40008000009 */
[----:B------:R-:W-:Y:S02]  /*4e90*/  ISETP.GT.U32.AND P4, PT, R192, R123, PT ;  /* 0x0000007bc000720c */ /* 0x000fe40003f84070 */
[----:B------:R-:W-:Y:S01]  /*4ea0*/  LOP3.LUT R121, R201, 0x1f, R121, 0xfe, !PT ;  /* 0x0000001fc9797812 */ /* 0x000fe200078efe79 */
[----:B--2---:R-:W-:-:S04]  /*4eb0*/  IMAD.HI.U32 R122, R120, R193, RZ ;  /* 0x000000c1787a7227 */ /* 0x004fc800078e00ff */
[----:B------:R-:W-:-:S04]  /*4ec0*/  IMAD.MOV R122, RZ, RZ, -R122 ;  /* 0x000000ffff7a7224 */ /* 0x000fc800078e0a7a */
[----:B------:R-:W-:Y:S01]  /*4ed0*/  IMAD R122, R192, R122, R193 ;  /* 0x0000007ac07a7224 */ /* 0x000fe200078e02c1 */
[----:B------:R-:W-:Y:S01]  /*4ee0*/  IABS R193, R121 ;  /* 0x0000007900c17213 */ /* 0x000fe20000000000 */
[----:B------:R-:W-:-:S03]  /*4ef0*/  @!P4 IMAD.IADD R123, R123, 0x1, -R192 ;  /* 0x000000017b7bc824 */ /* 0x000fc600078e0ac0 */
[----:B------:R-:W-:Y:S01]  /*4f00*/  ISETP.GT.U32.AND P4, PT, R192, R122, PT ;  /* 0x0000007ac000720c */ /* 0x000fe20003f84070 */
[----:B------:R-:W-:-:S04]  /*4f10*/  IMAD.HI.U32 R120, R120, R193, RZ ;  /* 0x000000c178787227 */ /* 0x000fc800078e00ff */
[----:B------:R-:W-:-:S04]  /*4f20*/  IMAD.MOV R120, RZ, RZ, -R120 ;  /* 0x000000ffff787224 */ /* 0x000fc800078e0a78 */
[----:B------:R-:W-:-:S04]  /*4f30*/  IMAD R120, R192, R120, R193 ;  /* 0x00000078c0787224 */ /* 0x000fc800078e02c1 */
[----:B------:R-:W-:Y:S01]  /*4f40*/  @!P4 IMAD.IADD R122, R122, 0x1, -R192 ;  /* 0x000000017a7ac824 */ /* 0x000fe200078e0ac0 */
[C---:B------:R-:W-:Y:S01]  /*4f50*/  ISETP.GT.U32.AND P4, PT, R192.reuse, R120, PT ;  /* 0x00000078c000720c */ /* 0x040fe20003f84070 */
[----:B------:R-:W-:Y:S01]  /*4f60*/  @!P2 IMAD.MOV R129, RZ, RZ, -R129 ;  /* 0x000000ffff81a224 */ /* 0x000fe200078e0a81 */
[----:B------:R-:W-:Y:S01]  /*4f70*/  ISETP.GT.U32.AND P2, PT, R192, R123, PT ;  /* 0x0000007bc000720c */ /* 0x000fe20003f44070 */
[----:B------:R-:W-:-:S10]  /*4f80*/  @!P0 IMAD.MOV R128, RZ, RZ, -R128 ;  /* 0x000000ffff808224 */ /* 0x000fd400078e0a80 */
[--C-:B------:R-:W-:Y:S01]  /*4f90*/  @!P4 IMAD.IADD R120, R120, 0x1, -R192.reuse ;  /* 0x000000017878c824 */ /* 0x100fe200078e0ac0 */
[----:B------:R-:W-:Y:S01]  /*4fa0*/  ISETP.GT.U32.AND P4, PT, R192, R122, PT ;  /* 0x0000007ac000720c */ /* 0x000fe20003f84070 */
[----:B------:R-:W-:-:S03]  /*4fb0*/  @!P2 IMAD.IADD R123, R123, 0x1, -R192 ;  /* 0x000000017b7ba824 */ /* 0x000fc600078e0ac0 */
[----:B------:R-:W-:Y:S02]  /*4fc0*/  ISETP.GT.U32.AND P0, PT, R192, R120, PT ;  /* 0x00000078c000720c */ /* 0x000fe40003f04070 */
[----:B------:R-:W-:-:S07]  /*4fd0*/  ISETP.GE.AND P2, PT, R191, RZ, PT ;  /* 0x000000ffbf00720c */ /* 0x000fce0003f46270 */
[----:B------:R-:W-:Y:S01]  /*4fe0*/  @!P4 IMAD.IADD R122, R122, 0x1, -R192 ;  /* 0x000000017a7ac824 */ /* 0x000fe200078e0ac0 */
[----:B------:R-:W-:-:S03]  /*4ff0*/  ISETP.GE.AND P4, PT, R121, RZ, PT ;  /* 0x000000ff7900720c */ /* 0x000fc60003f86270 */
[----:B------:R-:W-:Y:S01]  /*5000*/  @!P0 IMAD.IADD R120, R120, 0x1, -R192 ;  /* 0x0000000178788824 */ /* 0x000fe200078e0ac0 */
[----:B------:R-:W-:Y:S01]  /*5010*/  ISETP.NE.AND P0, PT, R119, RZ, PT ;  /* 0x000000ff7700720c */ /* 0x000fe20003f05270 */
[----:B------:R-:W-:Y:S01]  /*5020*/  @!P1 IMAD.MOV R133, RZ, RZ, -R133 ;  /* 0x000000ffff859224 */ /* 0x000fe200078e0a85 */
[----:B------:R-:W-:Y:S01]  /*5030*/  LOP3.LUT R119, RZ, R119, RZ, 0x33, !PT ;  /* 0x00000077ff777212 */ /* 0x000fe200078e33ff */
[----:B------:R-:W-:Y:S02]  /*5040*/  @!P6 IMAD.MOV R132, RZ, RZ, -R132 ;  /* 0x000000ffff84e224 */ /* 0x000fe400078e0a84 */
[----:B------:R-:W-:Y:S02]  /*5050*/  @!P5 IMAD.MOV R123, RZ, RZ, -R123 ;  /* 0x000000ffff7bd224 */ /* 0x000fe400078e0a7b */
[----:B------:R-:W-:Y:S02]  /*5060*/  @!P2 IMAD.MOV R122, RZ, RZ, -R122 ;  /* 0x000000ffff7aa224 */ /* 0x000fe400078e0a7a */
[----:B------:R-:W-:Y:S01]  /*5070*/  @!P4 IMAD.MOV R120, RZ, RZ, -R120 ;  /* 0x000000ffff78c224 */ /* 0x000fe200078e0a78 */
[----:B------:R-:W-:-:S02]  /*5080*/  SEL R136, R119, R136, !P0 ;  /* 0x0000008877887207 */ /* 0x000fc40004000000 */
[C---:B------:R-:W-:Y:S02]  /*5090*/  SEL R135, R119.reuse, R135, !P0 ;  /* 0x0000008777877207 */ /* 0x040fe40004000000 */
[C---:B------:R-:W-:Y:S02]  /*50a0*/  SEL R134, R119.reuse, R134, !P0 ;  /* 0x0000008677867207 */ /* 0x040fe40004000000 */
[C---:B------:R-:W-:Y:S02]  /*50b0*/  SEL R137, R119.reuse, R137, !P0 ;  /* 0x0000008977897207 */ /* 0x040fe40004000000 */
[C---:B------:R-:W-:Y:S02]  /*50c0*/  SEL R138, R119.reuse, R138, !P0 ;  /* 0x0000008a778a7207 */ /* 0x040fe40004000000 */
[C---:B------:R-:W-:Y:S02]  /*50d0*/  SEL R139, R119.reuse, R139, !P0 ;  /* 0x0000008b778b7207 */ /* 0x040fe40004000000 */
        /* <DEDUP_REMOVED lines=25> */
[----:B------:R-:W-:Y:S02]  /*5270*/  SEL R121, R119, R120, !P0 ;  /* 0x0000007877797207 */ /* 0x000fe40004000000 */
[C---:B------:R-:W-:Y:S01]  /*5280*/  LOP3.LUT R119, R238.reuse, 0x20, RZ, 0x3c, !PT ;  /* 0x00000020ee777812 */ /* 0x040fe200078e3cff */
[----:B------:R-:W-:Y:S04]  /*5290*/  STS.U8 [R199+UR9+0x1e80], R196 ;  /* 0x001e80c4c7007988 */ /* 0x000fe80008000009 */
[----:B------:R-:W-:Y:S04]  /*52a0*/  STS.U8 [R119+UR9+0x100], R197 ;  /* 0x000100c577007988 */ /* 0x000fe80008000009 */
[----:B------:R-:W-:Y:S04]  /*52b0*/  STS.U8 [R119+UR9+0x300], R151 ;  /* 0x0003009777007988 */ /* 0x000fe80008000009 */
[----:B------:R-:W-:Y:S04]  /*52c0*/  STS.U8 [R119+UR9+0x500], R152 ;  /* 0x0005009877007988 */ /* 0x000fe80008000009 */
[----:B------:R2:W-:Y:S02]  /*52d0*/  STS.U8 [R119+UR9+0x700], R153 ;  /* 0x0007009977007988 */ /* 0x0005e40008000009 */
[----:B--2---:R-:W-:-:S05]  /*52e0*/  LOP3.LUT R153, R238, 0x20, RZ, 0x3c, !PT ;  /* 0x00000020ee997812 */ /* 0x004fca00078e3cff */
[----:B------:R-:W-:Y:S04]  /*52f0*/  STS.U8 [R153+UR9+0x900], R154 ;  /* 0x0009009a99007988 */ /* 0x000fe80008000009 */
[----:B------:R-:W-:Y:S04]  /*5300*/  STS.U8 [R153+UR9+0xb00], R157 ;  /* 0x000b009d99007988 */ /* 0x000fe80008000009 */
[----:B------:R-:W-:Y:S04]  /*5310*/  STS.U8 [R153+UR9+0xd00], R159 ;  /* 0x000d009f99007988 */ /* 0x000fe80008000009 */
[----:B------:R-:W-:Y:S01]  /*5320*/  STS.U8 [R153+UR9+0xf00], R160 ;  /* 0x000f00a099007988 */ /* 0x000fe20008000009 */
[----:B------:R-:W-:-:S03]  /*5330*/  LOP3.LUT R152, R238, 0x30, RZ, 0x3c, !PT ;  /* 0x00000030ee987812 */ /* 0x000fc600078e3cff */
[----:B------:R-:W-:Y:S04]  /*5340*/  STS.U8 [R153+UR9+0x1100], R162 ;  /* 0x001100a299007988 */ /* 0x000fe80008000009 */
[----:B------:R-:W-:Y:S04]  /*5350*/  STS.U8 [R153+UR9+0x1300], R161 ;  /* 0x001300a199007988 */ /* 0x000fe80008000009 */
[----:B------:R-:W-:Y:S04]  /*5360*/  STS.U8 [R153+UR9+0x1500], R163 ;  /* 0x001500a399007988 */ /* 0x000fe80008000009 */
[----:B------:R-:W-:Y:S01]  /*5370*/  STS.U8 [R153+UR9+0x1700], R164 ;  /* 0x001700a499007988 */ /* 0x000fe20008000009 */
[----:B------:R-:W-:-:S03]  /*5380*/  IMAD R119, R238, UR13, RZ ;  /* 0x0000000dee777c24 */ /* 0x000fc6000f8e02ff */
[----:B------:R-:W-:Y:S04]  /*5390*/  STS.U8 [R153+UR9+0x1900], R166 ;  /* 0x001900a699007988 */ /* 0x000fe80008000009 */
[----:B------:R-:W-:Y:S04]  /*53a0*/  STS.U8 [R153+UR9+0x1b00], R178 ;  /* 0x001b00b299007988 */ /* 0x000fe80008000009 */
[----:B------:R-:W-:Y:S04]  /*53b0*/  STS.U8 [R153+UR9+0x1d00], R182 ;  /* 0x001d00b699007988 */ /* 0x000fe80008000009 */
[----:B------:R-:W-:Y:S01]  /*53c0*/  STS.U8 [R153+UR9+0x1f00], R174 ;  /* 0x001f00ae99007988 */ /* 0x000fe20008000009 */
[----:B0-----:R-:W-:-:S03]  /*53d0*/  IMAD R136, R136, UR4, RZ ;  /* 0x0000000488887c24 */ /* 0x001fc6000f8e02ff */
[----:B------:R-:W-:Y:S01]  /*53e0*/  STS.U8 [R152+UR9+0x180], R172 ;  /* 0x000180ac98007988 */ /* 0x000fe20008000009 */
[----:B------:R-:W-:-:S03]  /*53f0*/  IADD3 R120, P0, PT, R119, UR18, RZ ;  /* 0x0000001277787c10 */ /* 0x000fc6000ff1e0ff */
[----:B------:R-:W-:Y:S04]  /*5400*/  STS.U8 [R152+UR9+0x580], R176 ;  /* 0x000580b098007988 */ /* 0x000fe80008000009 */
[----:B------:R-:W-:Y:S04]  /*5410*/  STS.U8 [R152+UR9+0x980], R170 ;  /* 0x000980aa98007988 */ /* 0x000fe80008000009 */
[----:B------:R-:W-:Y:S04]  /*5420*/  STS.U8 [R152+UR9+0xd80], R168 ;  /* 0x000d80a898007988 */ /* 0x000fe80008000009 */
[----:B------:R-:W-:Y:S01]  /*5430*/  STS.U8 [R152+UR9+0x1180], R167 ;  /* 0x001180a798007988 */ /* 0x000fe20008000009 */
[----:B------:R-:W-:-:S03]  /*5440*/  LEA.HI.X.SX32 R119, R119, UR19, 0x1, P0 ;  /* 0x0000001377777c11 */ /* 0x000fc600080f0eff */
[----:B------:R-:W-:Y:S01]  /*5450*/  STS.U8 [R152+UR9+0x1580], R180 ;  /* 0x001580b498007988 */ /* 0x000fe20008000009 */
[----:B------:R-:W-:-:S03]  /*5460*/  IMAD R135, R135, UR4, RZ ;  /* 0x0000000487877c24 */ /* 0x000fc6000f8e02ff */
[----:B------:R-:W-:Y:S01]  /*5470*/  STS.U8 [R152+UR9+0x1980], R181 ;  /* 0x001980b598007988 */ /* 0x000fe20008000009 */
[----:B------:R-:W-:Y:S02]  /*5480*/  IMAD R134, R134, UR4, RZ ;  /* 0x0000000486867c24 */ /* 0x000fe4000f8e02ff */
[----:B------:R-:W-:Y:S01]  /*5490*/  IMAD R139, R139, UR4, RZ ;  /* 0x000000048b8b7c24 */ /* 0x000fe2000f8e02ff */
[----:B------:R0:W-:Y:S04]  /*54a0*/  STS.U8 [R152+UR9+0x1d80], R183 ;  /* 0x001d80b798007988 */ /* 0x0001e80008000009 */
[----:B------:R-:W-:Y:S01]  /*54b0*/  STS.U8 [R152+UR9+0x380], R184 ;  /* 0x000380b898007988 */ /* 0x000fe20008000009 */
[----:B------:R-:W-:-:S03]  /*54c0*/  IMAD R145, R145, UR4, RZ ;  /* 0x0000000491917c24 */ /* 0x000fc6000f8e02ff */
[----:B------:R-:W-:Y:S01]  /*54d0*/  STS.U8 [R152+UR9+0x780], R185 ;  /* 0x000780b998007988 */ /* 0x000fe20008000009 */
[----:B0-----:R-:W-:-:S03]  /*54e0*/  IADD3 R183, P1, PT, R136, R120, RZ ;  /* 0x0000007888b77210 */ /* 0x001fc60007f3e0ff */
[----:B------:R-:W-:Y:S01]  /*54f0*/  STS.U8 [R152+UR9+0xb80], R186 ;  /* 0x000b80ba98007988 */ /* 0x000fe20008000009 */
[----:B------:R-:W-:Y:S01]  /*5500*/  IMAD R146, R146, UR4, RZ ;  /* 0x0000000492927c24 */ /* 0x000fe2000f8e02ff */
[-C--:B------:R-:W-:Y:S01]  /*5510*/  LEA.HI.X.SX32 R181, R136, R119.reuse, 0x1, P1 ;  /* 0x0000007788b57211 */ /* 0x080fe200008f0eff */
[----:B------:R-:W-:Y:S01]  /*5520*/  IMAD R149, R149, UR4, RZ ;  /* 0x0000000495957c24 */ /* 0x000fe2000f8e02ff */
[----:B------:R0:W-:Y:S01]  /*5530*/  STS.U8 [R152+UR9+0xf80], R187 ;  /* 0x000f80bb98007988 */ /* 0x0001e20008000009 */
[CC--:B------:R-:W-:Y:S02]  /*5540*/  IADD3 R191, P4, PT, R134.reuse, R120.reuse, RZ ;  /* 0x0000007886bf7210 */ /* 0x0c0fe40007f9e0ff */
[----:B------:R-:W-:Y:S01]  /*5550*/  IADD3 R203, P1, PT, R139, R120, RZ ;  /* 0x000000788bcb7210 */ /* 0x000fe20007f3e0ff */
[----:B------:R2:W-:Y:S01]  /*5560*/  STL [R1+0x1c], R201 ;  /* 0x00001cc901007387 */ /* 0x0005e20000100800 */
[----:B------:R-:W-:Y:S01]  /*5570*/  IMAD R218, R189, UR4, RZ ;  /* 0x00000004bdda7c24 */ /* 0x000fe2000f8e02ff */
[----:B------:R-:W-:-:S02]  /*5580*/  LEA.HI.X.SX32 R189, R134, R119, 0x1, P4 ;  /* 0x0000007786bd7211 */ /* 0x000fc400020f0eff */
[CC--:B0-----:R-:W-:Y:S01]  /*5590*/  IADD3 R187, P2, PT, R135.reuse, R120.reuse, RZ ;  /* 0x0000007887bb7210 */ /* 0x0c1fe20007f5e0ff */
[----:B------:R-:W-:Y:S01]  /*55a0*/  IMAD R150, R150, UR4, RZ ;  /* 0x0000000496967c24 */ /* 0x000fe2000f8e02ff */
[-C--:B------:R-:W-:Y:S01]  /*55b0*/  IADD3 R207, P4, PT, R146, R120.reuse, RZ ;  /* 0x0000007892cf7210 */ /* 0x080fe20007f9e0ff */
[----:B------:R-:W-:Y:S01]  /*55c0*/  IMAD R190, R190, UR4, RZ ;  /* 0x00000004bebe7c24 */ /* 0x000fe2000f8e02ff */
[-C--:B------:R-:W-:Y:S01]  /*55d0*/  LEA.HI.X.SX32 R185, R135, R119.reuse, 0x1, P2 ;  /* 0x0000007787b97211 */ /* 0x080fe200010f0eff */
[----:B------:R-:W-:Y:S01]  /*55e0*/  IMAD R143, R143, UR4, RZ ;  /* 0x000000048f8f7c24 */ /* 0x000fe2000f8e02ff */
[-C--:B--2---:R-:W-:Y:S02]  /*55f0*/  LEA.HI.X.SX32 R201, R139, R119.reuse, 0x1, P1 ;  /* 0x000000778bc97211 */ /* 0x084fe400008f0eff */
[-C--:B------:R-:W-:Y:S02]  /*5600*/  IADD3 R205, P2, PT, R145, R120.reuse, RZ ;  /* 0x0000007891cd7210 */ /* 0x080fe40007f5e0ff */
[----:B------:R-:W-:Y:S01]  /*5610*/  IADD3 R213, P1, PT, R149, R120, RZ ;  /* 0x0000007895d57210 */ /* 0x000fe20007f3e0ff */
[----:B------:R-:W-:Y:S01]  /*5620*/  IMAD R144, R144, UR4, RZ ;  /* 0x0000000490907c24 */ /* 0x000fe2000f8e02ff */
[-C--:B------:R-:W-:Y:S01]  /*5630*/  LEA.HI.X.SX32 R204, R145, R119.reuse, 0x1, P2 ;  /* 0x0000007791cc7211 */ /* 0x080fe200010f0eff */
[----:B------:R-:W-:Y:S01]  /*5640*/  IMAD R140, R140, UR4, RZ ;  /* 0x000000048c8c7c24 */ /* 0x000fe2000f8e02ff */
[-C--:B------:R-:W-:Y:S01]  /*5650*/  LEA.HI.X.SX32 R206, R146, R119.reuse, 0x1, P4 ;  /* 0x0000007792ce7211 */ /* 0x080fe200020f0eff */
[----:B------:R-:W-:Y:S01]  /*5660*/  IMAD R141, R141, UR4, RZ ;  /* 0x000000048d8d7c24 */ /* 0x000fe2000f8e02ff */
[----:B------:R-:W-:-:S02]  /*5670*/  LEA.HI.X.SX32 R212, R149, R119, 0x1, P1 ;  /* 0x0000007795d47211 */ /* 0x000fc400008f0eff */
[-C--:B------:R-:W-:Y:S02]  /*5680*/  IADD3 R215, P2, PT, R150, R120.reuse, RZ ;  /* 0x0000007896d77210 */ /* 0x080fe40007f5e0ff */
[-C--:B------:R-:W-:Y:S02]  /*5690*/  IADD3 R217, P4, PT, R190, R120.reuse, RZ ;  /* 0x00000078bed97210 */ /* 0x080fe40007f9e0ff */
[-C--:B------:R-:W-:Y:S01]  /*56a0*/  IADD3 R221, P1, PT, R143, R120.reuse, RZ ;  /* 0x000000788fdd7210 */ /* 0x080fe20007f3e0ff */
[----:B------:R-:W-:Y:S01]  /*56b0*/  IMAD R137, R137, UR4, RZ ;  /* 0x0000000489897c24 */ /* 0x000fe2000f8e02ff */
[-C--:B------:R-:W-:Y:S01]  /*56c0*/  LEA.HI.X.SX32 R214, R150, R119.reuse, 0x1, P2 ;  /* 0x0000007796d67211 */ /* 0x080fe200010f0eff */
[----:B------:R-:W-:Y:S01]  /*56d0*/  IMAD R142, R142, UR4, RZ ;  /* 0x000000048e8e7c24 */ /* 0x000fe2000f8e02ff */
[-C--:B------:R-:W-:Y:S01]  /*56e0*/  LEA.HI.X.SX32 R216, R190, R119.reuse, 0x1, P4 ;  /* 0x00000077bed87211 */ /* 0x080fe200020f0eff */
[----:B------:R-:W-:Y:S01]  /*56f0*/  IMAD R126, R126, UR4, RZ ;  /* 0x000000047e7e7c24 */ /* 0x000fe2000f8e02ff */
[----:B------:R-:W-:Y:S01]  /*5700*/  LEA.HI.X.SX32 R220, R143, R119, 0x1, P1 ;  /* 0x000000778fdc7211 */ /* 0x000fe200008f0eff */
[----:B------:R-:W-:Y:S01]  /*5710*/  IMAD R127, R127, UR4, RZ ;  /* 0x000000047f7f7c24 */ /* 0x000fe2000f8e02ff */
[----:B------:R-:W-:-:S02]  /*5720*/  IADD3 R223, P1, PT, R144, R120, RZ ;  /* 0x0000007890df7210 */ /* 0x000fc40007f3e0ff */
        /* <DEDUP_REMOVED lines=9> */
[-C--:B------:R-:W-:Y:S01]  /*57c0*/  IADD3 R195, P5, PT, R137, R120.reuse, RZ ;  /* 0x0000007889c37210 */ /* 0x080fe20007fbe0ff */
[----:B------:R-:W-:Y:S01]  /*57d0*/  IMAD R125, R125, UR4, RZ ;  /* 0x000000047d7d7c24 */ /* 0x000fe2000f8e02ff */
[----:B------:R-:W-:-:S02]  /*57e0*/  IADD3 R229, P1, PT, R142, R120, RZ ;  /* 0x000000788ee57210 */ /* 0x000fc40007f3e0ff */
[-C--:B------:R-:W-:Y:S02]  /*57f0*/  IADD3 R231, P2, PT, R126, R120.reuse, RZ ;  /* 0x000000787ee77210 */ /* 0x080fe40007f5e0ff */
[----:B------:R-:W-:Y:S01]  /*5800*/  IADD3 R233, P4, PT, R127, R120, RZ ;  /* 0x000000787fe97210 */ /* 0x000fe20007f9e0ff */
[----:B------:R-:W-:Y:S01]  /*5810*/  IMAD R148, R148, UR4, RZ ;  /* 0x0000000494947c24 */ /* 0x000fe2000f8e02ff */
[----:B------:R-:W-:Y:S01]  /*5820*/  PLOP3.LUT P0, PT, PT, PT, UP1, 0x80, 0x8 ;  /* 0x000000000008781c */ /* 0x000fe20003f0f018 */
[----:B------:R-:W-:Y:S01]  /*5830*/  IMAD R124, R124, UR4, RZ ;  /* 0x000000047c7c7c24 */ /* 0x000fe2000f8e02ff */
[-C--:B------:R-:W-:Y:S01]  /*5840*/  LEA.HI.X.SX32 R193, R137, R119.reuse, 0x1, P5 ;  /* 0x0000007789c17211 */ /* 0x080fe200028f0eff */
[----:B------:R-:W-:Y:S01]  /*5850*/  IMAD R129, R129, UR4, RZ ;  /* 0x0000000481817c24 */ /* 0x000fe2000f8e02ff */
[-C--:B------:R-:W-:Y:S01]  /*5860*/  LEA.HI.X.SX32 R228, R142, R119.reuse, 0x1, P1 ;  /* 0x000000778ee47211 */ /* 0x080fe200008f0eff */
[----:B------:R-:W-:Y:S01]  /*5870*/  IMAD R128, R128, UR4, RZ ;  /* 0x0000000480807c24 */ /* 0x000fe2000f8e02ff */
[----:B------:R-:W-:-:S02]  /*5880*/  LEA.HI.X.SX32 R230, R126, R119, 0x1, P2 ;  /* 0x000000777ee67211 */ /* 0x000fc400010f0eff */
[----:B------:R-:W-:Y:S02]  /*5890*/  LEA.HI.X.SX32 R232, R127, R119, 0x1, P4 ;  /* 0x000000777fe87211 */ /* 0x000fe400020f0eff */
[-C--:B------:R-:W-:Y:S02]  /*58a0*/  IADD3 R199, P6, PT, R138, R120.reuse, RZ ;  /* 0x000000788ac77210 */ /* 0x080fe40007fde0ff */
[-C--:B------:R-:W-:Y:S02]  /*58b0*/  IADD3 R209, P5, PT, R147, R120.reuse, RZ ;  /* 0x0000007893d17210 */ /* 0x080fe40007fbe0ff */
[-C--:B------:R-:W-:Y:S02]  /*58c0*/  IADD3 R235, P1, PT, R131, R120.reuse, RZ ;  /* 0x0000007883eb7210 */ /* 0x080fe40007f3e0ff */
[-C--:B------:R-:W-:Y:S02]  /*58d0*/  IADD3 R239, P2, PT, R130, R120.reuse, RZ ;  /* 0x0000007882ef7210 */ /* 0x080fe40007f5e0ff */
[----:B------:R-:W-:-:S02]  /*58e0*/  IADD3 R241, P4, PT, R125, R120, RZ ;  /* 0x000000787df17210 */ /* 0x000fc40007f9e0ff */
[----:B------:R-:W-:Y:S01]  /*58f0*/  ISETP.LT.AND P0, PT, R238, UR22, P0 ;  /* 0x00000016ee007c0c */ /* 0x000fe20008701270 */
[----:B------:R-:W-:Y:S01]  /*5900*/  IMAD R133, R133, UR4, RZ ;  /* 0x0000000485857c24 */ /* 0x000fe2000f8e02ff */
[-C--:B------:R-:W-:Y:S01]  /*5910*/  LEA.HI.X.SX32 R197, R138, R119.reuse, 0x1, P6 ;  /* 0x000000778ac57211 */ /* 0x080fe200030f0eff */
[----:B------:R-:W-:Y:S01]  /*5920*/  IMAD R132, R132, UR4, RZ ;  /* 0x0000000484847c24 */ /* 0x000fe2000f8e02ff */
[-C--:B------:R-:W-:Y:S01]  /*5930*/  LEA.HI.X.SX32 R208, R147, R119.reuse, 0x1, P5 ;  /* 0x0000007793d07211 */ /* 0x080fe200028f0eff */
        /* <DEDUP_REMOVED lines=8> */
[-C--:B------:R-:W-:Y:S02]  /*59c0*/  IADD3 R243, P1, PT, R124, R120.reuse, RZ ;  /* 0x000000787cf37210 */ /* 0x080fe40007f3e0ff */
[-C--:B------:R-:W-:Y:S02]  /*59d0*/  IADD3 R245, P2, PT, R129, R120.reuse, RZ ;  /* 0x0000007881f57210 */ /* 0x080fe40007f5e0ff */
[----:B------:R-:W-:Y:S02]  /*59e0*/  IADD3 R247, P4, PT, R128, R120, RZ ;  /* 0x0000007880f77210 */ /* 0x000fe40007f9e0ff */
[----:B------:R-:W-:-:S02]  /*59f0*/  LEA.HI.X.SX32 R210, R148, R119, 0x1, P6 ;  /* 0x0000007794d27211 */ /* 0x000fc400030f0eff */
[-C--:B------:R-:W-:Y:S02]  /*5a00*/  LEA.HI.X.SX32 R218, R218, R119.reuse, 0x1, P5 ;  /* 0x00000077dada7211 */ /* 0x080fe400028f0eff */
[-C--:B------:R-:W-:Y:S02]  /*5a10*/  LEA.HI.X.SX32 R242, R124, R119.reuse, 0x1, P1 ;  /* 0x000000777cf27211 */ /* 0x080fe400008f0eff */
[-C--:B------:R-:W-:Y:S02]  /*5a20*/  LEA.HI.X.SX32 R244, R129, R119.reuse, 0x1, P2 ;  /* 0x0000007781f47211 */ /* 0x080fe400010f0eff */
[----:B------:R-:W-:Y:S02]  /*5a30*/  LEA.HI.X.SX32 R246, R128, R119, 0x1, P4 ;  /* 0x0000007780f67211 */ /* 0x000fe400020f0eff */
[-C--:B------:R-:W-:Y:S02]  /*5a40*/  IADD3 R249, P1, PT, R133, R120.reuse, RZ ;  /* 0x0000007885f97210 */ /* 0x080fe40007f3e0ff */
[----:B------:R-:W-:-:S02]  /*5a50*/  IADD3 R251, P2, PT, R132, R120, RZ ;  /* 0x0000007884fb7210 */ /* 0x000fc40007f5e0ff */
[-C--:B------:R-:W-:Y:S02]  /*5a60*/  IADD3 R151, P4, PT, R123, R120.reuse, RZ ;  /* 0x000000787b977210 */ /* 0x080fe40007f9e0ff */
[-C--:B------:R-:W-:Y:S02]  /*5a70*/  IADD3 R192, P5, PT, R122, R120.reuse, RZ ;  /* 0x000000787ac07210 */ /* 0x080fe40007fbe0ff */
[----:B------:R-:W-:Y:S02]  /*5a80*/  IADD3 R194, P6, PT, R121, R120, RZ ;  /* 0x0000007879c27210 */ /* 0x000fe40007fde0ff */
[-C--:B------:R-:W-:Y:S02]  /*5a90*/  LEA.HI.X.SX32 R248, R133, R119.reuse, 0x1, P1 ;  /* 0x0000007785f87211 */ /* 0x080fe400008f0eff */
[-C--:B------:R-:W-:Y:S02]  /*5aa0*/  LEA.HI.X.SX32 R250, R132, R119.reuse, 0x1, P2 ;  /* 0x0000007784fa7211 */ /* 0x080fe400010f0eff */
[----:B------:R-:W-:-:S02]  /*5ab0*/  LEA.HI.X.SX32 R252, R123, R119, 0x1, P4 ;  /* 0x000000777bfc7211 */ /* 0x000fc400020f0eff */
[-C--:B------:R-:W-:Y:S02]  /*5ac0*/  LEA.HI.X.SX32 R196, R122, R119.reuse, 0x1, P5 ;  /* 0x000000777ac47211 */ /* 0x080fe400028f0eff */
[----:B------:R-:W-:Y:S01]  /*5ad0*/  LEA.HI.X.SX32 R236, R121, R119, 0x1, P6 ;  /* 0x0000007779ec7211 */ /* 0x000fe200030f0eff */
[----:B------:R-:W-:Y:S01]  /*5ae0*/  @P0 IMAD.MOV.U32 R120, RZ, RZ, R183 ;  /* 0x000000ffff780224 */ /* 0x000fe200078e00b7 */
[----:B------:R-:W-:Y:S01]  /*5af0*/  PRMT R119, RZ, 0x7610, R119 ;  /* 0x00007610ff777816 */ /* 0x000fe20000000077 */
[----:B------:R-:W-:Y:S02]  /*5b00*/  @P0 IMAD.MOV.U32 R121, RZ, RZ, R181 ;  /* 0x000000ffff790224 */ /* 0x000fe400078e00b5 */
[----:B------:R-:W-:-:S03]  /*5b10*/  @P0 IMAD.MOV.U32 R122, RZ, RZ, R209 ;  /* 0x000000ffff7a0224 */ /* 0x000fc600078e00d1 */
[----:B------:R0:W2:Y:S01]  /*5b20*/  @P0 LDG.E.U8 R119, desc[UR20][R120.64] ;  /* 0x0000001478770981 */ /* 0x0000a2000c1e1100 */
[----:B------:R-:W-:Y:S01]  /*5b30*/  @P0 IMAD.MOV.U32 R123, RZ, RZ, R208 ;  /* 0x000000ffff7b0224 */ /* 0x000fe200078e00d0 */
[----:B0-----:R-:W-:Y:S02]  /*5b40*/  PRMT R121, RZ, 0x7610, R121 ;  /* 0x00007610ff797816 */ /* 0x001fe40000000079 */
[----:B------:R-:W-:-:S04]  /*5b50*/  PRMT R120, RZ, 0x7610, R120 ;  /* 0x00007610ff787816 */ /* 0x000fc80000000078 */
[----:B------:R0:W3:Y:S02]  /*5b60*/  @P0 LDG.E.U8 R121, desc[UR20][R122.64] ;  /* 0x000000147a790981 */ /* 0x0000e4000c1e1100 */
[----:B0-----:R-:W-:Y:S02]  /*5b70*/  @P0 IMAD.MOV.U32 R122, RZ, RZ, R225 ;  /* 0x000000ffff7a0224 */ /* 0x001fe400078e00e1 */
[----:B------:R-:W-:-:S05]  /*5b80*/  @P0 IMAD.MOV.U32 R123, RZ, RZ, R224 ;  /* 0x000000ffff7b0224 */ /* 0x000fca00078e00e0 */
[----:B------:R0:W4:Y:S04]  /*5b90*/  @P0 LDG.E.U8 R120, desc[UR20][R122.64] ;  /* 0x000000147a780981 */ /* 0x000128000c1e1100 */
[----:B------:R-:W-:Y:S04]  /*5ba0*/  STS.U8 [R152+UR9+0x1380], R188 ;  /* 0x001380bc98007988 */ /* 0x000fe80008000009 */
[----:B------:R-:W-:Y:S04]  /*5bb0*/  STS.U8 [R152+UR9+0x1780], R202 ;  /* 0x001780ca98007988 */ /* 0x000fe80008000009 */
[----:B------:R-:W-:Y:S01]  /*5bc0*/  STS.U8 [R152+UR9+0x1b80], R200 ;  /* 0x001b80c898007988 */ /* 0x000fe20008000009 */
[----:B0-----:R-:W-:-:S03]  /*5bd0*/  @P0 IMAD.MOV.U32 R122, RZ, RZ, R243 ;  /* 0x000000ffff7a0224 */ /* 0x001fc600078e00f3 */
[----:B------:R-:W-:Y:S01]  /*5be0*/  STS.U8 [R152+UR9+0x1f80], R198 ;  /* 0x001f80c698007988 */ /* 0x000fe20008000009 */
[----:B------:R-:W-:-:S03]  /*5bf0*/  @P0 IMAD.MOV.U32 R123, RZ, RZ, R242 ;  /* 0x000000ffff7b0224 */ /* 0x000fc600078e00f2 */
[----:B--2---:R0:W-:Y:S02]  /*5c00*/  STS.U8 [R238+UR9+0x4000], R119 ;  /* 0x00400077ee007988 */ /* 0x0041e40008000009 */
[----:B0-----:R-:W-:Y:S02]  /*5c10*/  PRMT R119, RZ, 0x7610, R119 ;  /* 0x00007610ff777816 */ /* 0x001fe40000000077 */
[----:B---3--:R-:W-:Y:S04]  /*5c20*/  STS.U8 [R238+UR9+0x4400], R121 ;  /* 0x00440079ee007988 */ /* 0x008fe80008000009 */
[----:B------:R0:W2:Y:S02]  /*5c30*/  @P0 LDG.E.U8 R119, desc[UR20][R122.64] ;  /* 0x000000147a770981 */ /* 0x0000a4000c1e1100 */
[----:B0-----:R-:W-:-:S02]  /*5c40*/  @P0 IMAD.MOV.U32 R122, RZ, RZ, R187 ;  /* 0x000000ffff7a0224 */ /* 0x001fc400078e00bb */
[----:B----4-:R0:W-:Y:S01]  /*5c50*/  STS.U8 [R238+UR9+0x4800], R120 ;  /* 0x00480078ee007988 */ /* 0x0101e20008000009 */
[----:B------:R-:W-:Y:S01]  /*5c60*/  @P0 IMAD.MOV.U32 R123, RZ, RZ, R185 ;  /* 0x000000ffff7b0224 */ /* 0x000fe200078e00b9 */
[----:B0-----:R-:W-:-:S06]  /*5c70*/  PRMT R120, RZ, 0x7610, R120 ;  /* 0x00007610ff787816 */ /* 0x001fcc0000000078 */
[----:B------:R0:W3:Y:S01]  /*5c80*/  @P0 LDG.E.U8 R120, desc[UR20][R122.64] ;  /* 0x000000147a780981 */ /* 0x0000e2000c1e1100 */
[----:B------:R-:W-:Y:S01]  /*5c90*/  LOP3.LUT R154, R238, 0x10, RZ, 0x3c, !PT ;  /* 0x00000010ee9a7812 */ /* 0x000fe200078e3cff */
[----:B0-----:R-:W-:Y:S02]  /*5ca0*/  @P0 IMAD.MOV.U32 R122, RZ, RZ, R211 ;  /* 0x000000ffff7a0224 */ /* 0x001fe400078e00d3 */
[----:B------:R-:W-:Y:S01]  /*5cb0*/  @P0 IMAD.MOV.U32 R123, RZ, RZ, R210 ;  /* 0x000000ffff7b0224 */ /* 0x000fe200078e00d2 */
[----:B--2---:R0:W-:Y:S02]  /*5cc0*/  STS.U8 [R238+UR9+0x4c00], R119 ;  /* 0x004c0077ee007988 */ /* 0x0041e40008000009 */
[----:B0-----:R-:W-:-:S06]  /*5cd0*/  PRMT R119, RZ, 0x7610, R119 ;  /* 0x00007610ff777816 */ /* 0x001fcc0000000077 */
[----:B------:R0:W2:Y:S02]  /*5ce0*/  @P0 LDG.E.U8 R119, desc[UR20][R122.64] ;  /* 0x000000147a770981 */ /* 0x0000a4000c1e1100 */
[----:B0-----:R-:W-:Y:S02]  /*5cf0*/  @P0 IMAD.MOV.U32 R122, RZ, RZ, R227 ;  /* 0x000000ffff7a0224 */ /* 0x001fe400078e00e3 */
[----:B---3--:R0:W-:Y:S01]  /*5d00*/  STS.U8 [R154+UR9+0x4080], R120 ;  /* 0x004080789a007988 */ /* 0x0081e20008000009 */
[----:B------:R-:W-:Y:S01]  /*5d10*/  @P0 IMAD.MOV.U32 R123, RZ, RZ, R226 ;  /* 0x000000ffff7b0224 */ /* 0x000fe200078e00e2 */
[----:B0-----:R-:W-:-:S06]  /*5d20*/  PRMT R120, RZ, 0x7610, R120 ;  /* 0x00007610ff787816 */ /* 0x001fcc0000000078 */
[----:B------:R0:W3:Y:S02]  /*5d30*/  @P0 LDG.E.U8 R120, desc[UR20][R122.64] ;  /* 0x000000147a780981 */ /* 0x0000e4000c1e1100 */
        /* <DEDUP_REMOVED lines=49> */
[----:B------:R0:W3:Y:S01]  /*6050*/  @P0 LDG.E.U8 R120, desc[UR20][R122.64] ;  /* 0x000000147a780981 */ /* 0x0000e2000c1e1100 */
[----:B------:R-:W-:Y:S01]  /*6060*/  @P0 IMAD.MOV.U32 R121, RZ, RZ, R216 ;  /* 0x000000ffff790224 */ /* 0x000fe200078e00d8 */
[----:B0-----:R-:W-:Y:S02]  /*6070*/  LOP3.LUT R122, R238, 0x40, RZ, 0x3c, !PT ;  /* 0x00000040ee7a7812 */ /* 0x001fe400078e3cff */
[----:B--2---:R0:W-:Y:S02]  /*6080*/  STS.U8 [R152+UR9+0x4d80], R119 ;  /* 0x004d807798007988 */ /* 0x0041e40008000009 */
[----:B0-----:R-:W-:Y:S02]  /*6090*/  PRMT R119, RZ, 0x7610, R119 ;  /* 0x00007610ff777816 */ /* 0x001fe40000000077 */
[----:B---3--:R0:W-:Y:S02]  /*60a0*/  STS.U8 [R122+UR9+0x4200], R120 ;  /* 0x004200787a007988 */ /* 0x0081e40008000009 */
[----:B0-----:R-:W-:-:S05]  /*60b0*/  @P0 IMAD.MOV.U32 R120, RZ, RZ, R217 ;  /* 0x000000ffff780224 */ /* 0x001fca00078e00d9 */
[----:B------:R0:W2:Y:S02]  /*60c0*/  @P0 LDG.E.U8 R119, desc[UR20][R120.64] ;  /* 0x0000001478770981 */ /* 0x0000a4000c1e1100 */
[----:B0-----:R-:W-:Y:S02]  /*60d0*/  @P0 IMAD.MOV.U32 R120, RZ, RZ, R233 ;  /* 0x000000ffff780224 */ /* 0x001fe400078e00e9 */
[----:B------:R-:W-:Y:S01]  /*60e0*/  @P0 IMAD.MOV.U32 R121, RZ, RZ, R232 ;  /* 0x000000ffff790224 */ /* 0x000fe200078e00e8 */
[----:B--2---:R0:W-:Y:S02]  /*60f0*/  STS.U8 [R122+UR9+0x4600], R119 ;  /* 0x004600777a007988 */ /* 0x0041e40008000009 */
[----:B0-----:R-:W-:-:S06]  /*6100*/  PRMT R119, RZ, 0x7610, R119 ;  /* 0x00007610ff777816 */ /* 0x001fcc0000000077 */
[----:B------:R0:W2:Y:S02]  /*6110*/  @P0 LDG.E.U8 R119, desc[UR20][R120.64] ;  /* 0x0000001478770981 */ /* 0x0000a4000c1e1100 */
[----:B0-----:R-:W-:Y:S02]  /*6120*/  @P0 IMAD.MOV.U32 R120, RZ, RZ, R251 ;  /* 0x000000ffff780224 */ /* 0x001fe400078e00fb */
[----:B------:R-:W-:Y:S01]  /*6130*/  @P0 IMAD.MOV.U32 R121, RZ, RZ, R250 ;  /* 0x000000ffff790224 */ /* 0x000fe200078e00fa */
[----:B--2---:R0:W-:Y:S02]  /*6140*/  STS.U8 [R122+UR9+0x4a00], R119 ;  /* 0x004a00777a007988 */ /* 0x0041e40008000009 */
[----:B0-----:R-:W-:-:S06]  /*6150*/  PRMT R119, RZ, 0x7610, R119 ;  /* 0x00007610ff777816 */ /* 0x001fcc0000000077 */
[----:B------:R0:W2:Y:S01]  /*6160*/  @P0 LDG.E.U8 R119, desc[UR20][R120.64] ;  /* 0x0000001478770981 */ /* 0x0000a2000c1e1100 */
[----:B------:R-:W-:Y:S01]  /*6170*/  @P0 IMAD.MOV.U32 R123, RZ, RZ, R201 ;  /* 0x000000ffff7b0224 */ /* 0x000fe200078e00c9 */
[----:B0-----:R-:W-:Y:S02]  /*6180*/  PRMT R120, RZ, 0x7610, R120 ;  /* 0x00007610ff787816 */ /* 0x001fe40000000078 */
[----:B--2---:R0:W-:Y:S02]  /*6190*/  STS.U8 [R122+UR9+0x4e00], R119 ;  /* 0x004e00777a007988 */ /* 0x0041e40008000009 */
[----:B0-----:R-:W-:-:S05]  /*61a0*/  @P0 IMAD.MOV.U32 R122, RZ, RZ, R203 ;  /* 0x000000ffff7a0224 */ /* 0x001fca00078e00cb */
[----:B------:R-:W2:Y:S01]  /*61b0*/  @P0 LDG.E.U8 R120, desc[UR20][R122.64] ;  /* 0x000000147a780981 */ /* 0x000ea2000c1e1100 */
[----:B------:R-:W-:Y:S01]  /*61c0*/  LOP3.LUT R124, R238, 0x50, RZ, 0x3c, !PT ;  /* 0x00000050ee7c7812 */ /* 0x000fe200078e3cff */
[----:B------:R-:W-:Y:S01]  /*61d0*/  @P0 IMAD.MOV.U32 R121, RZ, RZ, R218 ;  /* 0x000000ffff790224 */ /* 0x000fe200078e00da */
[----:B------:R-:W-:-:S03]  /*61e0*/  PRMT R119, RZ, 0x7610, R119 ;  /* 0x00007610ff777816 */ /* 0x000fc60000000077 */
[----:B--2---:R0:W-:Y:S02]  /*61f0*/  STS.U8 [R124+UR9+0x4280], R120 ;  /* 0x004280787c007988 */ /* 0x0041e40008000009 */
[----:B0-----:R-:W-:-:S05]  /*6200*/  @P0 IMAD.MOV.U32 R120, RZ, RZ, R219 ;  /* 0x000000ffff780224 */ /* 0x001fca00078e00db */
[----:B------:R0:W2:Y:S02]  /*6210*/  @P0 LDG.E.U8 R119, desc[UR20][R120.64] ;  /* 0x0000001478770981 */ /* 0x0000a4000c1e1100 */
[----:B0-----:R-:W-:Y:S02]  /*6220*/  @P0 IMAD.MOV.U32 R120, RZ, RZ, R235 ;  /* 0x000000ffff780224 */ /* 0x001fe400078e00eb */
[----:B------:R-:W-:Y:S01]  /*6230*/  @P0 IMAD.MOV.U32 R121, RZ, RZ, R234 ;  /* 0x000000ffff790224 */ /* 0x000fe200078e00ea */
[----:B--2---:R0:W-:Y:S02]  /*6240*/  STS.U8 [R124+UR9+0x4680], R119 ;  /* 0x004680777c007988 */ /* 0x0041e40008000009 */
[----:B0-----:R-:W-:-:S06]  /*6250*/  PRMT R119, RZ, 0x7610, R119 ;  /* 0x00007610ff777816 */ /* 0x001fcc0000000077 */
[----:B------:R0:W2:Y:S01]  /*6260*/  @P0 LDG.E.U8 R119, desc[UR20][R120.64] ;  /* 0x0000001478770981 */ /* 0x0000a2000c1e1100 */
[----:B------:R-:W-:Y:S02]  /*6270*/  @P0 IMAD.MOV.U32 R122, RZ, RZ, R205 ;  /* 0x000000ffff7a0224 */ /* 0x000fe400078e00cd */
[----:B------:R-:W-:Y:S02]  /*6280*/  @P0 IMAD.MOV.U32 R123, RZ, RZ, R204 ;  /* 0x000000ffff7b0224 */ /* 0x000fe400078e00cc */
[----:B0-----:R-:W-:Y:S02]  /*6290*/  @P0 IMAD.MOV.U32 R120, RZ, RZ, R151 ;  /* 0x000000ffff780224 */ /* 0x001fe400078e0097 */
[----:B------:R-:W-:Y:S01]  /*62a0*/  @P0 IMAD.MOV.U32 R121, RZ, RZ, R252 ;  /* 0x000000ffff790224 */ /* 0x000fe200078e00fc */
[----:B--2---:R0:W-:Y:S02]  /*62b0*/  STS.U8 [R124+UR9+0x4a80], R119 ;  /* 0x004a80777c007988 */ /* 0x0041e40008000009 */
[----:B0-----:R-:W-:-:S06]  /*62c0*/  PRMT R119, RZ, 0x7610, R119 ;  /* 0x00007610ff777816 */ /* 0x001fcc0000000077 */
[----:B------:R0:W2:Y:S02]  /*62d0*/  @P0 LDG.E.U8 R119, desc[UR20][R120.64] ;  /* 0x0000001478770981 */ /* 0x0000a4000c1e1100 */
[----:B0-----:R-:W-:-:S06]  /*62e0*/  PRMT R120, RZ, 0x7610, R120 ;  /* 0x00007610ff787816 */ /* 0x001fcc0000000078 */
[----:B------:R-:W3:Y:S01]  /*62f0*/  @P0 LDG.E.U8 R120, desc[UR20][R122.64] ;  /* 0x000000147a780981 */ /* 0x000ee2000c1e1100 */
[----:B------:R-:W-:-:S03]  /*6300*/  @P0 IMAD.MOV.U32 R121, RZ, RZ, R220 ;  /* 0x000000ffff790224 */ /* 0x000fc600078e00dc */
[----:B--2---:R0:W-:Y:S02]  /*6310*/  STS.U8 [R124+UR9+0x4e80], R119 ;  /* 0x004e80777c007988 */ /* 0x0041e40008000009 */
[----:B0-----:R-:W-:Y:S02]  /*6320*/  LOP3.LUT R124, R238, 0x60, RZ, 0x3c, !PT ;  /* 0x00000060ee7c7812 */ /* 0x001fe400078e3cff */
[----:B------:R-:W-:-:S03]  /*6330*/  PRMT R119, RZ, 0x7610, R119 ;  /* 0x00007610ff777816 */ /* 0x000fc60000000077 */
[----:B---3--:R0:W-:Y:S02]  /*6340*/  STS.U8 [R124+UR9+0x4300], R120 ;  /* 0x004300787c007988 */ /* 0x0081e40008000009 */
        /* <DEDUP_REMOVED lines=32> */
[----:B------:R-:W2:Y:S04]  /*6550*/  @P0 LDG.E.U8 R119, desc[UR20][R120.64] ;  /* 0x0000001478770981 */ /* 0x000ea8000c1e1100 */
[----:B------:R0:W-:Y:S04]  /*6560*/  STL [R1], R151 ;  /* 0x0000009701007387 */ /* 0x0001e80000100800 */
[----:B------:R0:W-:Y:S04]  /*6570*/  STL [R1+0x8], R192 ;  /* 0x000008c001007387 */ /* 0x0001e80000100800 */
[----:B------:R0:W-:Y:S04]  /*6580*/  STL [R1+0x10], R194 ;  /* 0x000010c201007387 */ /* 0x0001e80000100800 */
[----:B------:R0:W-:Y:S04]  /*6590*/  STL [R1+0x4], R196 ;  /* 0x000004c401007387 */ /* 0x0001e80000100800 */
[----:B------:R0:W-:Y:S01]  /*65a0*/  STL [R1+0xc], R236 ;  /* 0x00000cec01007387 */ /* 0x0001e20000100800 */
[----:B------:R-:W-:-:S04]  /*65b0*/  UISETP.NE.U32.AND UP1, UPT, UR7, URZ, UPT ;  /* 0x000000ff0700728c */ /* 0x000fc8000bf25070 */
[----:B------:R-:W-:Y:S02]  /*65c0*/  UISETP.LT.OR UP3, UPT, UR24, 0x80, UP1 ;  /* 0x000000801800788c */ /* 0x000fe40008f61670 */
[----:B------:R-:W-:Y:S01]  /*65d0*/  UISETP.GE.AND UP2, UPT, UR24, 0x100, UPT ;  /* 0x000001001800788c */ /* 0x000fe2000bf46270 */
[----:B--2---:R0:W-:Y:S01]  /*65e0*/  STS.U8 [R124+UR9+0x4f80], R119 ;  /* 0x004f80777c007988 */ /* 0x0041e20008000009 */
[----:B-1----:R1:W-:Y:S06]  /*65f0*/  MEMBAR.ALL.CTA ;  /* 0x0000000000007992 */ /* 0x0023ec0000008000 */
[----:B-1----:R-:W1:Y:S02]  /*6600*/  FENCE.VIEW.ASYNC.S ;  /* 0x00000000000073c6 */ /* 0x002e640000000000 */
[----:B-1----:R-:W-:Y:S06]  /*6610*/  BAR.SYNC.DEFER_BLOCKING 0x0 ;  /* 0x0000000000007b1d */ /* 0x002fec0000010000 */
[----:B------:R-:W-:Y:S05]  /*6620*/  BRA.U UP3, `(.L_x_6) ;  /* 0x0000000103847547 */ /* 0x000fea000b800000 */
[----:B------:R-:W-:Y:S02]  /*6630*/  UIADD3 UR4, UPT, UPT, UR9, 0x4000, URZ ;  /* 0x0000400009047890 */ /* 0x000fe4000fffe0ff */
[----:B------:R-:W-:Y:S02]  /*6640*/  USHF.R.U32.HI UR14, URZ, 0x4, UR9 ;  /* 0x00000004ff0e7899 */ /* 0x000fe40008011609 */
[----:B------:R-:W-:Y:S02]  /*6650*/  USHF.R.U32.HI UR4, URZ, 0x4, UR4 ;  /* 0x00000004ff047899 */ /* 0x000fe40008011604 */
[----:B------:R-:W-:Y:S02]  /*6660*/  USGXT.U32 UR14, UR14, 0xe ;  /* 0x0000000e0e0e789a */ /* 0x000fe40008000000 */
[----:B------:R-:W-:Y:S02]  /*6670*/  USGXT.U32 UR16, UR4, 0xe ;  /* 0x0000000e0410789a */ /* 0x000fe40008000000 */
[----:B------:R-:W-:-:S02]  /*6680*/  UIADD3 UR34, UP3, UPT, UR14, 0x80, URZ ;  /* 0x000000800e227890 */ /* 0x000fc4000ff7e0ff */
[----:B------:R-:W-:Y:S01]  /*6690*/  UIADD3 UR32, UP4, UPT, UR16, 0x2, URZ ;  /* 0x0000000210207890 */ /* 0x000fe2000ff9e0ff */
[----:B------:R-:W-:Y:S01]  /*66a0*/  UMOV UR4, URZ ;  /* 0x000000ff00047c82 */ /* 0x000fe20008000000 */
[----:B------:R-:W-:Y:S01]  /*66b0*/  UMOV UR36, 0x0 ;  /* 0x0000000000247882 */ /* 0x000fe20000000000 */
[----:B------:R-:W-:Y:S02]  /*66c0*/  UIADD3.X UR35, UPT, UPT, UR4, -0x7fffbfe0, URZ, UP3, !UPT ;  /* 0x8000402004237890 */ /* 0x000fe40009ffe4ff */
[----:B------:R-:W-:Y:S02]  /*66d0*/  UIADD3.X UR33, UPT, UPT, UR4, 0x40004040, URZ, UP4, !UPT ;  /* 0x4000404004217890 */ /* 0x000fe4000a7fe4ff */
[----:B------:R-:W-:Y:S02]  /*66e0*/  UIADD3.64 UR18, UPT, UPT, UR34, 0x80, URZ ;  /* 0x0000008022127897 */ /* 0x000fe4000fffe0ff */
[----:B------:R-:W-:Y:S02]  /*66f0*/  UIADD3.64 UR26, UPT, UPT, UR32, 0x2, URZ ;  /* 0x00000002201a7897 */ /* 0x000fe4000fffe0ff */
[----:B------:R-:W-:-:S02]  /*6700*/  UIADD3.64 UR28, UPT, UPT, UR34, 0x100, URZ ;  /* 0x00000100221c7897 */ /* 0x000fc4000fffe0ff */
[----:B------:R-:W-:Y:S01]  /*6710*/  UIADD3.64 UR30, UPT, UPT, UR32, 0x4, URZ ;  /* 0x00000004201e7897 */ /* 0x000fe2000fffe0ff */
[----:B------:R-:W-:Y:S01]  /*6720*/  UMOV UR37, 0x4088010 ;  /* 0x0408801000257882 */ /* 0x000fe20000000000 */
[----:B------:R-:W-:Y:S01]  /*6730*/  UMOV UR15, 0x80004020 ;  /* 0x80004020000f7882 */ /* 0x000fe20000000000 */
[----:B------:R-:W-:Y:S01]  /*6740*/  UMOV UR17, 0x40004040 ;  /* 0x4000404000117882 */ /* 0x000fe20000000000 */
[----:B------:R-:W-:Y:S01]  /*6750*/  UMOV UR38, 0x0 ;  /* 0x0000000000267882 */ /* 0x000fe20000000000 */
[----:B------:R-:W-:Y:S01]  /*6760*/  UMOV UR39, 0x4088010 ;  /* 0x0408801000277882 */ /* 0x000fe20000000000 */
[----:B------:R-:W-:Y:S01]  /*6770*/  UMOV UR40, 0x0 ;  /* 0x0000000000287882 */ /* 0x000fe20000000000 */
[----:B------:R-:W-:Y:S01]  /*6780*/  UMOV UR41, 0x4088010 ;  /* 0x0408801000297882 */ /* 0x000fe20000000000 */
[----:B------:R-:W-:Y:S01]  /*6790*/  UMOV UR4, UR6 ;  /* 0x0000000600047c82 */ /* 0x000fe20008000000 */
[----:B------:R-:W-:Y:S01]  /*67a0*/  UMOV UR5, URZ ;  /* 0x000000ff00057c82 */ /* 0x000fe20008000000 */
[----:B------:R1:W-:Y:S01]  /*67b0*/  UTCQMMA gdesc[UR14], gdesc[UR16], tmem[UR8], tmem[UR36], idesc[UR37], !UPT ;  /* 0x00ff24100e0075ea */ /* 0x0003e2000f800308 */
[----:B------:R-:W-:Y:S01]  /*67c0*/  UMOV UR42, 0x0 ;  /* 0x00000000002a7882 */ /* 0x000fe20000000000 */
[----:B------:R-:W-:Y:S01]  /*67d0*/  UMOV UR43, 0x4088010 ;  /* 0x04088010002b7882 */ /* 0x000fe20000000000 */
[----:B------:R1:W-:Y:S01]  /*67e0*/  UTCQMMA gdesc[UR34], gdesc[UR32], tmem[UR8], tmem[UR38], idesc[UR39], UPT ;  /* 0x00ff2620220075ea */ /* 0x0003e2000b800308 */
[----:B------:R-:W-:Y:S01]  /*67f0*/  UMOV UR4, UR4 ;  /* 0x0000000400047c82 */ /* 0x000fe20008000000 */
[----:B------:R1:W-:Y:S01]  /*6800*/  UTCQMMA gdesc[UR18], gdesc[UR26], tmem[UR8], tmem[UR40], idesc[UR41], UPT ;  /* 0x00ff281a120075ea */ /* 0x0003e2000b800308 */
[----:B------:R1:W-:Y:S01]  /*6810*/  UTCQMMA gdesc[UR28], gdesc[UR30], tmem[UR8], tmem[UR42], idesc[UR43], UPT ;  /* 0x00ff2a1e1c0075ea */ /* 0x0003e2000b800308 */
[----:B------:R1:W-:Y:S01]  /*6820*/  UTCBAR [UR4], URZ ;  /* 0x000000ff040073e9 */ /* 0x0003e200080000ff */
[----:B------:R-:W-:Y:S01]  /*6830*/  NOP ;  /* 0x0000000000007918 */ /* 0x000fe20000000000 */
.L_x_6:
[----:B-1----:R-:W-:Y:S01]  /*6840*/  UMOV UR4, URZ ;  /* 0x000000ff00047c82 */ /* 0x002fe20008000000 */
[----:B------:R-:W-:Y:S05]  /*6850*/  BRA.U !UP2, `(.L_x_7) ;  /* 0x000000410ac47547 */ /* 0x000fea000b800000 */
[----:B------:R-:W-:Y:S01]  /*6860*/  USHF.L.U32 UR11, UR12, 0x7, URZ ;  /* 0x000000070c0b7899 */ /* 0x000fe200080006ff */
[----:B0-----:R-:W-:Y:S01]  /*6870*/  IMAD.MOV.U32 R119, RZ, RZ, RZ ;  /* 0x000000ffff777224 */ /* 0x001fe200078e00ff */
[----:B------:R-:W-:Y:S02]  /*6880*/  USHF.L.U32 UR18, UR13, 0x7, URZ ;  /* 0x000000070d127899 */ /* 0x000fe400080006ff */
[----:B------:R-:W-:Y:S02]  /*6890*/  USHF.R.S32.HI UR7, URZ, 0x1f, UR24 ;  /* 0x0000001fff077899 */ /* 0x000fe40008011418 */
[----:B------:R-:W-:Y:S02]  /*68a0*/  UIADD3 UR12, UPT, UPT, UR9, 0x2000, URZ ;  /* 0x00002000090c7890 */ /* 0x000fe4000fffe0ff */
[----:B------:R-:W-:Y:S02]  /*68b0*/  UIADD3 UR13, UPT, UPT, UR9, 0x5000, URZ ;  /* 0x00005000090d7890 */ /* 0x000fe4000fffe0ff */
[----:B------:R-:W-:-:S02]  /*68c0*/  ULEA.HI UR7, UR7, UR24, URZ, 0x7 ;  /* 0x0000001807077291 */ /* 0x000fc4000f8f38ff */
[----:B------:R-:W-:Y:S02]  /*68d0*/  USHF.R.U32.HI UR12, URZ, 0x4, UR12 ;  /* 0x00000004ff0c7899 */ /* 0x000fe4000801160c */
[----:B------:R-:W-:Y:S02]  /*68e0*/  USHF.R.U32.HI UR13, URZ, 0x4, UR13 ;  /* 0x00000004ff0d7899 */ /* 0x000fe4000801160d */
[----:B------:R-:W-:Y:S02]  /*68f0*/  USHF.R.S32.HI UR7, URZ, 0x7, UR7 ;  /* 0x00000007ff077899 */ /* 0x000fe40008011407 */
[----:B------:R-:W-:Y:S02]  /*6900*/  USGXT.U32 UR12, UR12, 0xe ;  /* 0x0000000e0c0c789a */ /* 0x000fe40008000000 */
[----:B------:R-:W-:Y:S02]  /*6910*/  USGXT.U32 UR14, UR13, 0xe ;  /* 0x0000000e0d0e789a */ /* 0x000fe40008000000 */
[----:B------:R-:W-:-:S02]  /*6920*/  UIADD3 UR26, UP2, UPT, UR12, 0x80, URZ ;  /* 0x000000800c1a7890 */ /* 0x000fc4000ff5e0ff */
[----:B------:R-:W-:Y:S02]  /*6930*/  UISETP.LT.AND UP4, UPT, UR7, 0x2, UPT ;  /* 0x000000020700788c */ /* 0x000fe4000bf81270 */
[----:B------:R-:W-:Y:S01]  /*6940*/  UIADD3 UR28, UP3, UPT, UR14, 0x2, URZ ;  /* 0x000000020e1c7890 */ /* 0x000fe2000ff7e0ff */
[----:B------:R-:W-:Y:S01]  /*6950*/  UMOV UR4, URZ ;  /* 0x000000ff00047c82 */ /* 0x000fe20008000000 */
[----:B------:R-:W-:Y:S01]  /*6960*/  UMOV UR5, URZ ;  /* 0x000000ff00057c82 */ /* 0x000fe20008000000 */
[----:B------:R-:W-:Y:S02]  /*6970*/  UIADD3.X UR27, UPT, UPT, UR4, -0x7fffbfe0, URZ, UP2, !UPT ;  /* 0x80004020041b7890 */ /* 0x000fe400097fe4ff */
[----:B------:R-:W-:Y:S02]  /*6980*/  USEL UR7, UR7, 0x2, !UP4 ;  /* 0x0000000207077887 */ /* 0x000fe4000e000000 */
[----:B------:R-:W-:Y:S02]  /*6990*/  UIADD3.X UR29, UPT, UPT, UR5, 0x40004040, URZ, UP3, !UPT ;  /* 0x40004040051d7890 */ /* 0x000fe40009ffe4ff */
[----:B------:R-:W-:-:S02]  /*69a0*/  UIADD3 UR22, UPT, UPT, UR22, -0x80, URZ ;  /* 0xffffff8016167890 */ /* 0x000fc4000fffe0ff */
[----:B------:R-:W-:Y:S02]  /*69b0*/  USHF.R.S32.HI UR25, URZ, 0x1f, UR11 ;  /* 0x0000001fff197899 */ /* 0x000fe4000801140b */
[----:B------:R-:W-:Y:S02]  /*69c0*/  USHF.R.S32.HI UR38, URZ, 0x1f, UR18 ;  /* 0x0000001fff267899 */ /* 0x000fe40008011412 */
[----:B------:R-:W-:Y:S02]  /*69d0*/  UIADD3 UR19, UPT, UPT, UR7, -0x1, URZ ;  /* 0xffffffff07137890 */ /* 0x000fe4000fffe0ff */
[----:B------:R-:W-:Y:S02]  /*69e0*/  UIADD3.64 UR30, UPT, UPT, UR26, 0x80, URZ ;  /* 0x000000801a1e7897 */ /* 0x000fe4000fffe0ff */
[----:B------:R-:W-:Y:S02]  /*69f0*/  UIADD3.64 UR32, UPT, UPT, UR28, 0x2, URZ ;  /* 0x000000021c207897 */ /* 0x000fe4000fffe0ff */
[----:B------:R-:W-:-:S02]  /*6a00*/  UIADD3.64 UR34, UPT, UPT, UR26, 0x100, URZ ;  /* 0x000001001a227897 */ /* 0x000fc4000fffe0ff */
[----:B------:R-:W-:Y:S01]  /*6a10*/  UIADD3.64 UR36, UPT, UPT, UR28, 0x4, URZ ;  /* 0x000000041c247897 */ /* 0x000fe2000fffe0ff */
[----:B------:R-:W-:-:S11]  /*6a20*/  UMOV UR23, 0x1 ;  /* 0x0000000100177882 */ /* 0x000fd60000000000 */
.L_x_10:
[----:B------:R-:W2:Y:S04]  /*6a30*/  LDL.LU R126, [R1+0x10] ;  /* 0x00001000017e7983 */ /* 0x000ea80000300800 */
[----:B------:R-:W3:Y:S04]  /*6a40*/  LDL.LU R125, [R1+0x8] ;  /* 0x00000800017d7983 */ /* 0x000ee80000300800 */
[----:B------:R-:W4:Y:S04]  /*6a50*/  LDL.LU R124, [R1] ;  /* 0x00000000017c7983 */ /* 0x000f280000300800 */
[----:B-----5:R-:W5:Y:S04]  /*6a60*/  LDL.LU R123, [R1+0xc] ;  /* 0x00000c00017b7983 */ /* 0x020f680000300800 */
[----:B------:R-:W5:Y:S01]  /*6a70*/  LDL.LU R122, [R1+0x4] ;  /* 0x00000400017a7983 */ /* 0x000f620000300800 */
[----:B------:R-:W-:Y:S01]  /*6a80*/  IADD3 R249, P1, PT, R249, UR18, RZ ;  /* 0x00000012f9f97c10 */ /* 0x000fe2000ff3e0ff */
[----:B------:R-:W-:Y:S01]  /*6a90*/  IMAD.U32 R119, R119, -0x80000000, RZ ;  /* 0x8000000077777824 */ /* 0x000fe200078e00ff */
[----:B------:R-:W-:Y:S01]  /*6aa0*/  IADD3 R251, P2, PT, R251, UR18, RZ ;  /* 0x00000012fbfb7c10 */ /* 0x000fe2000ff5e0ff */
[----:B------:R-:W0:Y:S01]  /*6ab0*/  S2R R121, SR_TID.X ;  /* 0x0000000000797919 */ /* 0x000e220000002100 */
[----:B------:R-:W-:-:S02]  /*6ac0*/  IADD3.X R248, PT, PT, R248, UR38, RZ, P1, !PT ;  /* 0x00000026f8f87c10 */ /* 0x000fc40008ffe4ff */
[----:B------:R-:W-:Y:S02]  /*6ad0*/  IADD3 R239, P1, PT, R239, UR18, RZ ;  /* 0x00000012efef7c10 */ /* 0x000fe4000ff3e0ff */
[----:B------:R-:W-:Y:S02]  /*6ae0*/  IADD3.X R250, PT, PT, R250, UR38, RZ, P2, !PT ;  /* 0x00000026fafa7c10 */ /* 0x000fe400097fe4ff */
[----:B------:R-:W-:Y:S02]  /*6af0*/  IADD3.X R237, PT, PT, R237, UR38, RZ, P1, !PT ;  /* 0x00000026eded7c10 */ /* 0x000fe40008ffe4ff */
[----:B------:R-:W-:Y:S02]  /*6b00*/  IADD3 R227, P1, PT, R227, UR18, RZ ;  /* 0x00000012e3e37c10 */ /* 0x000fe4000ff3e0ff */
[----:B------:R-:W-:Y:S02]  /*6b10*/  IADD3 R241, P2, PT, R241, UR18, RZ ;  /* 0x00000012f1f17c10 */ /* 0x000fe4000ff5e0ff */
        /* <DEDUP_REMOVED lines=15> */
[----:B------:R-:W-:Y:S02]  /*6c10*/  IADD3 R209, P2, PT, R209, UR18, RZ ;  /* 0x00000012d1d17c10 */ /* 0x000fe4000ff5e0ff */
[----:B------:R-:W-:Y:S02]  /*6c20*/  IADD3.X R30, PT, PT, R30, UR25, RZ, P1, !PT ;  /* 0x000000191e1e7c10 */ /* 0x000fe40008ffe4ff */
        /* <DEDUP_REMOVED lines=32> */
[----:B------:R-:W-:Y:S02]  /*6e30*/  IADD3.X R19, PT, PT, R19, UR25, RZ, P2, !PT ;  /* 0x0000001913137c10 */ /* 0x000fe400097fe4ff */
[----:B------:R-:W-:Y:S02]  /*6e40*/  IADD3 R97, P2, PT, R97, UR11, RZ ;  /* 0x0000000b61617c10 */ /* 0x000fe4000ff5e0ff */
[----:B------:R-:W1:Y:S01]  /*6e50*/  SYNCS.PHASECHK.TRANS64.TRYWAIT P1, [UR6], R119 ;  /* 0x00000077ff0075a7 */ /* 0x000e620008021106 */
[----:B0-----:R-:W-:Y:S02]  /*6e60*/  SHF.R.U32.HI R120, RZ, 0x6, R121 ;  /* 0x00000006ff787819 */ /* 0x001fe40000011679 */
[----:B------:R-:W-:Y:S02]  /*6e70*/  IADD3.X R98, PT, PT, R98, UR25, RZ, P2, !PT ;  /* 0x0000001962627c10 */ /* 0x000fe400097fe4ff */
[----:B------:R-:W-:Y:S02]  /*6e80*/  IADD3 R71, P2, PT, R71, UR11, RZ ;  /* 0x0000000b47477c10 */ /* 0x000fe4000ff5e0ff */
[----:B------:R-:W-:-:S02]  /*6e90*/  SGXT.U32 R120, R120, 0x1 ;  /* 0x000000017878781a */ /* 0x000fc40000000000 */
[----:B------:R-:W-:Y:S02]  /*6ea0*/  IADD3.X R73, PT, PT, R73, UR25, RZ, P2, !PT ;  /* 0x0000001949497c10 */ /* 0x000fe400097fe4ff */
[----:B------:R-:W-:Y:S02]  /*6eb0*/  IADD3 R39, P2, PT, R39, UR11, RZ ;  /* 0x0000000b27277c10 */ /* 0x000fe4000ff5e0ff */
[----:B------:R-:W-:Y:S02]  /*6ec0*/  ISETP.GE.AND P0, PT, R120, UR22, PT ;  /* 0x0000001678007c0c */ /* 0x000fe4000bf06270 */
[----:B------:R-:W-:Y:S02]  /*6ed0*/  IADD3.X R41, PT, PT, R41, UR25, RZ, P2, !PT ;  /* 0x0000001929297c10 */ /* 0x000fe400097fe4ff */
[----:B------:R-:W-:Y:S02]  /*6ee0*/  IADD3 R6, P2, PT, R6, UR11, RZ ;  /* 0x0000000b06067c10 */ /* 0x000fe4000ff5e0ff */
[----:B------:R-:W-:-:S02]  /*6ef0*/  PRMT R147, RZ, 0x7610, R147 ;  /* 0x00007610ff937816 */ /* 0x000fc40000000093 */
[----:B------:R-:W-:Y:S02]  /*6f00*/  IADD3.X R8, PT, PT, R8, UR25, RZ, P2, !PT ;  /* 0x0000001908087c10 */ /* 0x000fe400097fe4ff */
[----:B------:R-:W-:-:S04]  /*6f10*/  IADD3 R5, P2, PT, R5, UR11, RZ ;  /* 0x0000000b05057c10 */ /* 0x000fc8000ff5e0ff */
[----:B------:R-:W-:Y:S02]  /*6f20*/  IADD3.X R7, PT, PT, R7, UR25, RZ, P2, !PT ;  /* 0x0000001907077c10 */ /* 0x000fe400097fe4ff */
[----:B------:R-:W-:-:S04]  /*6f30*/  IADD3 R2, P2, PT, R2, UR11, RZ ;  /* 0x0000000b02027c10 */ /* 0x000fc8000ff5e0ff */
[----:B------:R-:W-:Y:S02]  /*6f40*/  IADD3.X R4, PT, PT, R4, UR25, RZ, P2, !PT ;  /* 0x0000001904047c10 */ /* 0x000fe400097fe4ff */
[----:B--2---:R-:W-:Y:S02]  /*6f50*/  IADD3 R126, P4, PT, R126, UR18, RZ ;  /* 0x000000127e7e7c10 */ /* 0x004fe4000ff9e0ff */
[----:B---3--:R-:W-:-:S03]  /*6f60*/  IADD3 R125, P6, PT, R125, UR18, RZ ;  /* 0x000000127d7d7c10 */ /* 0x008fc6000ffde0ff */
[----:B------:R-:W-:Y:S01]  /*6f70*/  STL [R1+0x10], R126 ;  /* 0x0000107e01007387 */ /* 0x000fe20000100800 */
[----:B----4-:R-:W-:-:S03]  /*6f80*/  IADD3 R124, P5, PT, R124, UR18, RZ ;  /* 0x000000127c7c7c10 */ /* 0x010fc6000ffbe0ff */
[----:B------:R-:W-:Y:S01]  /*6f90*/  STL [R1+0x8], R125 ;  /* 0x0000087d01007387 */ /* 0x000fe20000100800 */
[----:B------:R-:W-:-:S03]  /*6fa0*/  IADD3.X R252, PT, PT, R252, UR38, RZ, P5, !PT ;  /* 0x00000026fcfc7c10 */ /* 0x000fc6000affe4ff */
[----:B------:R-:W-:Y:S01]  /*6fb0*/  STL [R1], R124 ;  /* 0x0000007c01007387 */ /* 0x000fe20000100800 */
[----:B------:R-:W-:Y:S02]  /*6fc0*/  IADD3 R243, P5, PT, R243, UR18, RZ ;  /* 0x00000012f3f37c10 */ /* 0x000fe4000ffbe0ff */
[----:B-----5:R-:W-:Y:S02]  /*6fd0*/  IADD3.X R123, PT, PT, R123, UR38, RZ, P4, !PT ;  /* 0x000000267b7b7c10 */ /* 0x020fe4000a7fe4ff */
[----:B------:R-:W-:Y:S02]  /*6fe0*/  IADD3.X R122, PT, PT, R122, UR38, RZ, P6, !PT ;  /* 0x000000267a7a7c10 */ /* 0x000fe4000b7fe4ff */
[----:B------:R-:W-:Y:S01]  /*6ff0*/  IADD3 R247, P4, PT, R247, UR18, RZ ;  /* 0x00000012f7f77c10 */ /* 0x000fe2000ff9e0ff */
[----:B------:R-:W-:Y:S01]  /*7000*/  STL [R1+0xc], R123 ;  /* 0x00000c7b01007387 */ /* 0x000fe20000100800 */
[----:B------:R-:W-:Y:S02]  /*7010*/  IADD3 R245, P6, PT, R245, UR18, RZ ;  /* 0x00000012f5f57c10 */ /* 0x000fe4000ffde0ff */
[----:B------:R-:W-:Y:S01]  /*7020*/  IADD3.X R242, PT, PT, R242, UR38, RZ, P5, !PT ;  /* 0x00000026f2f27c10 */ /* 0x000fe2000affe4ff */
[----:B------:R0:W-:Y:S01]  /*7030*/  STL [R1+0x4], R122 ;  /* 0x0000047a01007387 */ /* 0x0001e20000100800 */
[----:B------:R-:W-:-:S02]  /*7040*/  IADD3 R231, P5, PT, R231, UR18, RZ ;  /* 0x00000012e7e77c10 */ /* 0x000fc4000ffbe0ff */
[----:B------:R-:W-:Y:S02]  /*7050*/  IADD3.X R246, PT, PT, R246, UR38, RZ, P4, !PT ;  /* 0x00000026f6f67c10 */ /* 0x000fe4000a7fe4ff */
[----:B------:R-:W-:Y:S02]  /*7060*/  IADD3.X R244, PT, PT, R244, UR38, RZ, P6, !PT ;  /* 0x00000026f4f47c10 */ /* 0x000fe4000b7fe4ff */
[----:B------:R-:W-:Y:S02]  /*7070*/  IADD3 R235, P4, PT, R235, UR18, RZ ;  /* 0x00000012ebeb7c10 */ /* 0x000fe4000ff9e0ff */
[----:B------:R-:W-:Y:S01]  /*7080*/  IADD3 R233, P6, PT, R233, UR18, RZ ;  /* 0x00000012e9e97c10 */ /* 0x000fe2000ffde0ff */
[----:B0-----:R-:W0:Y:S01]  /*7090*/  S2R R122, SR_TID.X ;  /* 0x00000000007a7919 */ /* 0x001e220000002100 */
[----:B------:R-:W-:Y:S02]  /*70a0*/  IADD3.X R230, PT, PT, R230, UR38, RZ, P5, !PT ;  /* 0x00000026e6e67c10 */ /* 0x000fe4000affe4ff */
[----:B------:R-:W-:-:S02]  /*70b0*/  IADD3 R221, P5, PT, R221, UR18, RZ ;  /* 0x00000012dddd7c10 */ /* 0x000fc4000ffbe0ff */
[----:B------:R-:W-:Y:S02]  /*70c0*/  IADD3.X R234, PT, PT, R234, UR38, RZ, P4, !PT ;  /* 0x00000026eaea7c10 */ /* 0x000fe4000a7fe4ff */
[----:B------:R-:W-:Y:S02]  /*70d0*/  IADD3.X R232, PT, PT, R232, UR38, RZ, P6, !PT ;  /* 0x00000026e8e87c10 */ /* 0x000fe4000b7fe4ff */
[----:B------:R-:W-:Y:S02]  /*70e0*/  IADD3 R225, P4, PT, R225, UR18, RZ ;  /* 0x00000012e1e17c10 */ /* 0x000fe4000ff9e0ff */
[----:B------:R-:W-:Y:S02]  /*70f0*/  IADD3 R223, P6, PT, R223, UR18, RZ ;  /* 0x00000012dfdf7c10 */ /* 0x000fe4000ffde0ff */
        /* <DEDUP_REMOVED lines=70> */
[----:B0-----:R-:W-:Y:S02]  /*7560*/  SHF.R.U32.HI R120, RZ, 0x6, R122 ;  /* 0x00000006ff787819 */ /* 0x001fe4000001167a */
[----:B------:R-:W-:Y:S02]  /*7570*/  IADD3 R10, P4, PT, R10, UR11, RZ ;  /* 0x0000000b0a0a7c10 */ /* 0x000fe4000ff9e0ff */
[----:B------:R-:W-:Y:S02]  /*7580*/  IADD3 R94, P6, PT, R94, UR11, RZ ;  /* 0x0000000b5e5e7c10 */ /* 0x000fe4000ffde0ff */
[----:B------:R-:W-:-:S02]  /*7590*/  IADD3.X R70, PT, PT, R70, UR25, RZ, P5, !PT ;  /* 0x0000001946467c10 */ /* 0x000fc4000affe4ff */
[----:B------:R-:W-:Y:S02]  /*75a0*/  IADD3 R37, P5, PT, R37, UR11, RZ ;  /* 0x0000000b25257c10 */ /* 0x000fe4000ffbe0ff */
[----:B------:R-:W-:Y:S02]  /*75b0*/  SGXT.U32 R120, R120, 0x1 ;  /* 0x000000017878781a */ /* 0x000fe40000000000 */
[----:B------:R-:W-:Y:S02]  /*75c0*/  IADD3.X R12, PT, PT, R12, UR25, RZ, P4, !PT ;  /* 0x000000190c0c7c10 */ /* 0x000fe4000a7fe4ff */
[----:B------:R-:W-:Y:S02]  /*75d0*/  IADD3.X R96, PT, PT, R96, UR25, RZ, P6, !PT ;  /* 0x0000001960607c10 */ /* 0x000fe4000b7fe4ff */
[----:B------:R-:W-:Y:S02]  /*75e0*/  IADD3 R106, P4, PT, R106, UR11, RZ ;  /* 0x0000000b6a6a7c10 */ /* 0x000fe4000ff9e0ff */
[----:B------:R-:W-:-:S02]  /*75f0*/  IADD3 R66, P6, PT, R66, UR11, RZ ;  /* 0x0000000b42427c10 */ /* 0x000fc4000ffde0ff */
[----:B------:R-:W-:Y:S02]  /*7600*/  IADD3.X R38, PT, PT, R38, UR25, RZ, P5, !PT ;  /* 0x0000001926267c10 */ /* 0x000fe4000affe4ff */
[----:B------:R-:W-:Y:S02]  /*7610*/  IADD3 R34, P5, PT, R34, UR11, RZ ;  /* 0x0000000b22227c10 */ /* 0x000fe4000ffbe0ff */
[----:B------:R-:W-:Y:S02]  /*7620*/  LOP3.LUT R120, R120, 0x2, RZ, 0xfc, !PT ;  /* 0x0000000278787812 */ /* 0x000fe400078efcff */
[----:B------:R-:W-:Y:S02]  /*7630*/  IADD3.X R108, PT, PT, R108, UR25, RZ, P4, !PT ;  /* 0x000000196c6c7c10 */ /* 0x000fe4000a7fe4ff */
[----:B------:R-:W-:Y:S02]  /*7640*/  IADD3.X R68, PT, PT, R68, UR25, RZ, P6, !PT ;  /* 0x0000001944447c10 */ /* 0x000fe4000b7fe4ff */
[----:B------:R-:W-:-:S02]  /*7650*/  IADD3 R93, P4, PT, R93, UR11, RZ ;  /* 0x0000000b5d5d7c10 */ /* 0x000fc4000ff9e0ff */
[----:B------:R-:W-:Y:S02]  /*7660*/  IADD3 R65, P6, PT, R65, UR11, RZ ;  /* 0x0000000b41417c10 */ /* 0x000fe4000ffde0ff */
[----:B------:R-:W-:Y:S02]  /*7670*/  IADD3.X R36, PT, PT, R36, UR25, RZ, P5, !PT ;  /* 0x0000001924247c10 */ /* 0x000fe4000affe4ff */
[----:B------:R-:W-:Y:S02]  /*7680*/  IADD3 R33, P5, PT, R33, UR11, RZ ;  /* 0x0000000b21217c10 */ /* 0x000fe4000ffbe0ff */
[----:B------:R-:W-:Y:S02]  /*7690*/  ISETP.GE.AND P2, PT, R120, UR22, PT ;  /* 0x0000001678007c0c */ /* 0x000fe4000bf46270 */
[--C-:B------:R-:W-:Y:S02]  /*76a0*/  SHF.R.U32.HI R120, RZ, 0x6, R121.reuse ;  /* 0x00000006ff787819 */ /* 0x100fe40000011679 */
[----:B------:R-:W-:-:S02]  /*76b0*/  SHF.R.U32.HI R121, RZ, 0x6, R121 ;  /* 0x00000006ff797819 */ /* 0x000fc40000011679 */
[----:B------:R-:W-:Y:S02]  /*76c0*/  IADD3.X R95, PT, PT, R95, UR25, RZ, P4, !PT ;  /* 0x000000195f5f7c10 */ /* 0x000fe4000a7fe4ff */
[----:B------:R-:W-:Y:S02]  /*76d0*/  IADD3.X R67, PT, PT, R67, UR25, RZ, P6, !PT ;  /* 0x0000001943437c10 */ /* 0x000fe4000b7fe4ff */
[----:B------:R-:W-:Y:S02]  /*76e0*/  IADD3 R105, P4, PT, R105, UR11, RZ ;  /* 0x0000000b69697c10 */ /* 0x000fe4000ff9e0ff */
[----:B------:R-:W-:Y:S02]  /*76f0*/  IADD3 R63, P6, PT, R63, UR11, RZ ;  /* 0x0000000b3f3f7c10 */ /* 0x000fe4000ffde0ff */
[----:B------:R-:W-:Y:S02]  /*7700*/  IADD3.X R35, PT, PT, R35, UR25, RZ, P5, !PT ;  /* 0x0000001923237c10 */ /* 0x000fe4000affe4ff */
[----:B------:R-:W-:-:S02]  /*7710*/  IADD3 R31, P5, PT, R31, UR11, RZ ;  /* 0x0000000b1f1f7c10 */ /* 0x000fc4000ffbe0ff */
[----:B------:R-:W-:Y:S02]  /*7720*/  SGXT.U32 R121, R121, 0x1 ;  /* 0x000000017979781a */ /* 0x000fe40000000000 */
[----:B------:R-:W-:Y:S02]  /*7730*/  SGXT.U32 R120, R120, 0x1 ;  /* 0x000000017878781a */ /* 0x000fe40000000000 */
[----:B------:R-:W-:Y:S02]  /*7740*/  IADD3.X R107, PT, PT, R107, UR25, RZ, P4, !PT ;  /* 0x000000196b6b7c10 */ /* 0x000fe4000a7fe4ff */
[----:B------:R-:W-:Y:S02]  /*7750*/  IADD3.X R64, PT, PT, R64, UR25, RZ, P6, !PT ;  /* 0x0000001940407c10 */ /* 0x000fe4000b7fe4ff */
[----:B------:R-:W-:Y:S02]  /*7760*/  IADD3 R91, P4, PT, R91, UR11, RZ ;  /* 0x0000000b5b5b7c10 */ /* 0x000fe4000ff9e0ff */
[----:B------:R-:W-:-:S02]  /*7770*/  IADD3 R61, P6, PT, R61, UR11, RZ ;  /* 0x0000000b3d3d7c10 */ /* 0x000fc4000ffde0ff */
[----:B------:R-:W-:Y:S02]  /*7780*/  IADD3.X R32, PT, PT, R32, UR25, RZ, P5, !PT ;  /* 0x0000001920207c10 */ /* 0x000fe4000affe4ff */
[----:B------:R-:W-:Y:S02]  /*7790*/  LOP3.LUT R121, R121, 0x4, RZ, 0xfc, !PT ;  /* 0x0000000479797812 */ /* 0x000fe400078efcff */
[----:B------:R-:W-:Y:S02]  /*77a0*/  LOP3.LUT R120, R120, 0x6, RZ, 0xfc, !PT ;  /* 0x0000000678787812 */ /* 0x000fe400078efcff */
[----:B------:R-:W-:Y:S02]  /*77b0*/  IADD3 R0, P5, PT, R0, UR11, RZ ;  /* 0x0000000b00007c10 */ /* 0x000fe4000ffbe0ff */
[----:B------:R-:W-:Y:S02]  /*77c0*/  IADD3.X R92, PT, PT, R92, UR25, RZ, P4, !PT ;  /* 0x000000195c5c7c10 */ /* 0x000fe4000a7fe4ff */
[----:B------:R-:W-:-:S02]  /*77d0*/  IADD3.X R62, PT, PT, R62, UR25, RZ, P6, !PT ;  /* 0x000000193e3e7c10 */ /* 0x000fc4000b7fe4ff */
[----:B------:R-:W-:Y:S02]  /*77e0*/  ISETP.GE.AND P4, PT, R121, UR22, PT ;  /* 0x0000001679007c0c */ /* 0x000fe4000bf86270 */
[----:B------:R-:W-:Y:S02]  /*77f0*/  ISETP.GE.AND P6, PT, R120, UR22, PT ;  /* 0x0000001678007c0c */ /* 0x000fe4000bfc6270 */
[----:B------:R-:W-:Y:S01]  /*7800*/  IADD3.X R3, PT, PT, R3, UR25, RZ, P5, !PT ;  /* 0x0000001903037c10 */ /* 0x000fe2000affe4ff */
[----:B-1----:R-:W-:Y:S10]  /*7810*/  @!P1 BRA `(.L_x_8) ;  /* 0x0000004000b89947 */ /* 0x002ff40003800000 */
.L_x_16:
[----:B------:R-:W-:Y:S01]  /*7820*/  @!P0 IMAD.MOV.U32 R120, RZ, RZ, R0 ;  /* 0x000000ffff788224 */ /* 0x000fe200078e0000 */
[----:B------:R-:W0:Y:S01]  /*7830*/  S2R R125, SR_TID.X ;  /* 0x00000000007d7919 */ /* 0x000e220000002100 */
[----:B------:R-:W-:Y:S01]  /*7840*/  @!P0 IMAD.MOV.U32 R121, RZ, RZ, R3 ;  /* 0x000000ffff798224 */ /* 0x000fe200078e0003 */
[----:B------:R-:W-:Y:S01]  /*7850*/  PRMT R236, RZ, 0x7610, R236 ;  /* 0x00007610ffec7816 */ /* 0x000fe200000000ec */
[----:B------:R-:W-:Y:S04]  /*7860*/  STL [R1+0x28], R0 ;  /* 0x0000280001007387 */ /* 0x000fe80000100800 */
[----:B------:R1:W2:Y:S01]  /*7870*/  @!P0 LDG.E.U8 R147, desc[UR20][R120.64] ;  /* 0x0000001478938981 */ /* 0x0002a2000c1e1100 */
[----:B------:R-:W-:Y:S02]  /*7880*/  PRMT R123, RZ, 0x7610, R123 ;  /* 0x00007610ff7b7816 */ /* 0x000fe4000000007b */
[----:B------:R-:W-:Y:S01]  /*7890*/  PRMT R122, RZ, 0x7610, R122 ;  /* 0x00007610ff7a7816 */ /* 0x000fe2000000007a */
[----:B------:R-:W-:Y:S01]  /*78a0*/  STL [R1+0x24], R3 ;  /* 0x0000240301007387 */ /* 0x000fe20000100800 */
[----:B-1----:R-:W-:-:S02]  /*78b0*/  @!P2 IMAD.MOV.U32 R120, RZ, RZ, R31 ;  /* 0x000000ffff78a224 */ /* 0x002fc400078e001f */
[----:B------:R-:W-:-:S05]  /*78c0*/  @!P2 IMAD.MOV.U32 R121, RZ, RZ, R32 ;  /* 0x000000ffff79a224 */ /* 0x000fca00078e0020 */
[----:B------:R1:W3:Y:S01]  /*78d0*/  @!P2 LDG.E.U8 R236, desc[UR20][R120.64] ;  /* 0x0000001478eca981 */ /* 0x0002e2000c1e1100 */
[----:B0-----:R-:W-:-:S03]  /*78e0*/  SHF.R.U32.HI R124, RZ, 0x6, R125 ;  /* 0x00000006ff7c7819 */ /* 0x001fc6000001167d */
[----:B------:R0:W-:Y:S01]  /*78f0*/  STL [R1+0x30], R31 ;  /* 0x0000301f01007387 */ /* 0x0001e20000100800 */
[----:B------:R-:W-:Y:S01]  /*7900*/  SHF.R.U32.HI R125, RZ, 0x6, R125 ;  /* 0x00000006ff7d7819 */ /* 0x000fe2000001167d */
[----:B-1----:R-:W-:Y:S01]  /*7910*/  @!P4 IMAD.MOV.U32 R120, RZ, RZ, R61 ;  /* 0x000000ffff78c224 */ /* 0x002fe200078e003d */
[----:B------:R-:W-:Y:S01]  /*7920*/  SGXT.U32 R124, R124, 0x1 ;  /* 0x000000017c7c781a */ /* 0x000fe20000000000 */
[----:B------:R-:W-:Y:S01]  /*7930*/  @!P4 IMAD.MOV.U32 R121, RZ, RZ, R62 ;  /* 0x000000ffff79c224 */ /* 0x000fe200078e003e */
[----:B------:R1:W-:Y:S01]  /*7940*/  STL.S16 [R1+0x14], R122 ;  /* 0x0000147a01007387 */ /* 0x0003e20000100600 */
[----:B------:R-:W-:Y:S02]  /*7950*/  SGXT.U32 R125, R125, 0x1 ;  /* 0x000000017d7d781a */ /* 0x000fe40000000000 */
[----:B------:R-:W-:Y:S01]  /*7960*/  LOP3.LUT R124, R124, 0xa, RZ, 0xfc, !PT ;  /* 0x0000000a7c7c7812 */ /* 0x000fe200078efcff */
[----:B------:R4:W2:Y:S01]  /*7970*/  @!P4 LDG.E.U8 R123, desc[UR20][R120.64] ;  /* 0x00000014787bc981 */ /* 0x0008a2000c1e1100 */
[----:B------:R-:W-:-:S03]  /*7980*/  LOP3.LUT R125, R125, 0x8, RZ, 0xfc, !PT ;  /* 0x000000087d7d7812 */ /* 0x000fc600078efcff */
[----:B0-----:R-:W3:Y:S01]  /*7990*/  LDL.LU R31, [R1+0x14] ;  /* 0x00001400011f7983 */ /* 0x001ee20000300800 */
[----:B-1----:R-:W0:Y:S03]  /*79a0*/  S2R R122, SR_TID.X ;  /* 0x00000000007a7919 */ /* 0x002e260000002100 */
[----:B------:R1:W-:Y:S04]  /*79b0*/  STL [R1+0x2c], R32 ;  /* 0x00002c2001007387 */ /* 0x0003e80000100800 */
[----:B------:R0:W-:Y:S04]  /*79c0*/  STL [R1+0x38], R61 ;  /* 0x0000383d01007387 */ /* 0x0001e80000100800 */
[----:B------:R-:W-:Y:S04]  /*79d0*/  STL [R1+0x34], R62 ;  /* 0x0000343e01007387 */ /* 0x000fe80000100800 */
[----:B------:R-:W-:Y:S01]  /*79e0*/  STL [R1+0x40], R91 ;  /* 0x0000405b01007387 */ /* 0x000fe20000100800 */
[----:B0-----:R-:W-:-:S04]  /*79f0*/  SHF.R.U32.HI R122, RZ, 0x6, R122 ;  /* 0x00000006ff7a7819 */ /* 0x001fc8000001167a */
[----:B------:R-:W-:-:S04]  /*7a00*/  SGXT.U32 R122, R122, 0x1 ;  /* 0x000000017a7a781a */ /* 0x000fc80000000000 */
[----:B------:R-:W-:-:S04]  /*7a10*/  LOP3.LUT R122, R122, 0xc, RZ, 0xfc, !PT ;  /* 0x0000000c7a7a7812 */ /* 0x000fc800078efcff */
[----:B------:R-:W-:Y:S02]  /*7a20*/  ISETP.GE.AND P5, PT, R122, UR22, PT ;  /* 0x000000167a007c0c */ /* 0x000fe4000bfa6270 */
[----:B------:R-:W-:Y:S01]  /*7a30*/  ISETP.GE.AND P0, PT, R125, UR22, PT ;  /* 0x000000167d007c0c */ /* 0x000fe2000bf06270 */
[----:B----4-:R-:W-:Y:S01]  /*7a40*/  @!P6 IMAD.MOV.U32 R120, RZ, RZ, R91 ;  /* 0x000000ffff78e224 */ /* 0x010fe200078e005b */
[----:B------:R-:W-:Y:S01]  /*7a50*/  ISETP.GE.AND P1, PT, R124, UR22, PT ;  /* 0x000000167c007c0c */ /* 0x000fe2000bf26270 */
[----:B------:R-:W-:Y:S01]  /*7a60*/  @!P6 IMAD.MOV.U32 R121, RZ, RZ, R92 ;  /* 0x000000ffff79e224 */ /* 0x000fe200078e005c */
[----:B------:R-:W-:Y:S02]  /*7a70*/  PRMT R146, RZ, 0x7610, R146 ;  /* 0x00007610ff927816 */ /* 0x000fe40000000092 */
[----:B------:R-:W-:Y:S02]  /*7a80*/  PRMT R238, RZ, 0x7610, R238 ;  /* 0x00007610ffee7816 */ /* 0x000fe400000000ee */
[----:B-1----:R-:W-:-:S02]  /*7a90*/  PRMT R32, RZ, 0x7610, R32 ;  /* 0x00007610ff207816 */ /* 0x002fc40000000020 */
[----:B------:R-:W-:Y:S02]  /*7aa0*/  PRMT R145, RZ, 0x7610, R145 ;  /* 0x00007610ff917816 */ /* 0x000fe40000000091 */
[----:B------:R-:W-:Y:S02]  /*7ab0*/  PRMT R167, RZ, 0x7610, R167 ;  /* 0x00007610ffa77816 */ /* 0x000fe400000000a7 */
[----:B------:R-:W-:Y:S02]  /*7ac0*/  PRMT R61, RZ, 0x7610, R61 ;  /* 0x00007610ff3d7816 */ /* 0x000fe4000000003d */
[----:B------:R-:W-:Y:S02]  /*7ad0*/  PRMT R0, RZ, 0x7610, R0 ;  /* 0x00007610ff007816 */ /* 0x000fe40000000000 */
[----:B------:R-:W-:Y:S01]  /*7ae0*/  PRMT R144, RZ, 0x7610, R144 ;  /* 0x00007610ff907816 */ /* 0x000fe20000000090 */
[----:B--2---:R0:W-:Y:S04]  /*7af0*/  STL [R1+0x18], R123 ;  /* 0x0000187b01007387 */ /* 0x0041e80000100800 */
[----:B---3--:R1:W2:Y:S01]  /*7b00*/  @!P6 LDG.E.U8 R31, desc[UR20][R120.64] ;  /* 0x00000014781fe981 */ /* 0x0082a2000c1e1100 */
[----:B0-----:R-:W0:Y:S02]  /*7b10*/  S2R R123, SR_TID.X ;  /* 0x00000000007b7919 */ /* 0x001e240000002100 */
[----:B0-----:R-:W-:-:S02]  /*7b20*/  SHF.R.U32.HI R122, RZ, 0x6, R123 ;  /* 0x00000006ff7a7819 */ /* 0x001fc4000001167b */
[----:B------:R-:W-:-:S04]  /*7b30*/  LEA.HI R123, R123, 0xe, RZ, 0x1a ;  /* 0x0000000e7b7b7811 */ /* 0x000fc800078fd0ff */
[----:B------:R-:W-:Y:S02]  /*7b40*/  ISETP.GE.AND P4, PT, R123, UR22, PT ;  /* 0x000000167b007c0c */ /* 0x000fe4000bf86270 */
[----:B------:R-:W0:Y:S01]  /*7b50*/  S2R R123, SR_TID.X ;  /* 0x00000000007b7919 */ /* 0x000e220000002100 */
[----:B------:R-:W-:-:S04]  /*7b60*/  SGXT.U32 R122, R122, 0x1 ;  /* 0x000000017a7a781a */ /* 0x000fc80000000000 */
[----:B------:R-:W-:Y:S01]  /*7b70*/  LOP3.LUT R122, R122, 0x10, RZ, 0xfc, !PT ;  /* 0x000000107a7a7812 */ /* 0x000fe200078efcff */
[----:B-1----:R-:W-:-:S03]  /*7b80*/  @!P0 IMAD.MOV.U32 R120, RZ, RZ, R2 ;  /* 0x000000ffff788224 */ /* 0x002fc600078e0002 */
[----:B------:R-:W-:Y:S01]  /*7b90*/  ISETP.GE.AND P2, PT, R122, UR22, PT ;  /* 0x000000167a007c0c */ /* 0x000fe2000bf46270 */
[----:B------:R-:W-:-:S05]  /*7ba0*/  @!P0 IMAD.MOV.U32 R121, RZ, RZ, R4 ;  /* 0x000000ffff798224 */ /* 0x000fca00078e0004 */
[----:B------:R1:W3:Y:S02]  /*7bb0*/  @!P0 LDG.E.U8 R146, desc[UR20][R120.64] ;  /* 0x0000001478928981 */ /* 0x0002e4000c1e1100 */
[----:B-1----:R-:W-:Y:S01]  /*7bc0*/  @!P1 IMAD.MOV.U32 R120, RZ, RZ, R33 ;  /* 0x000000ffff789224 */ /* 0x002fe200078e0021 */
[----:B0-----:R-:W-:Y:S01]  /*7bd0*/  SHF.R.U32.HI R122, RZ, 0x6, R123 ;  /* 0x00000006ff7a7819 */ /* 0x001fe2000001167b */
[----:B------:R-:W-:-:S03]  /*7be0*/  @!P1 IMAD.MOV.U32 R121, RZ, RZ, R35 ;  /* 0x000000ffff799224 */ /* 0x000fc600078e0023 */
[----:B------:R-:W-:Y:S02]  /*7bf0*/  SGXT.U32 R122, R122, 0x1 ;  /* 0x000000017a7a781a */ /* 0x000fe40000000000 */
[----:B------:R0:W4:Y:S02]  /*7c00*/  @!P1 LDG.E.U8 R238, desc[UR20][R120.64] ;  /* 0x0000001478ee9981 */ /* 0x000124000c1e1100 */
[----:B------:R-:W-:Y:S02]  /*7c10*/  LOP3.LUT R122, R122, 0x14, RZ, 0xfc, !PT ;  /* 0x000000147a7a7812 */ /* 0x000fe400078efcff */
[----:B------:R-:W-:Y:S02]  /*7c20*/  SHF.R.U32.HI R123, RZ, 0x6, R123 ;  /* 0x00000006ff7b7819 */ /* 0x000fe4000001167b */
[----:B------:R-:W-:Y:S02]  /*7c30*/  ISETP.GE.AND P1, PT, R122, UR22, PT ;  /* 0x000000167a007c0c */ /* 0x000fe4000bf26270 */
[----:B------:R-:W1:Y:S01]  /*7c40*/  S2R R122, SR_TID.X ;  /* 0x00000000007a7919 */ /* 0x000e620000002100 */
[----:B------:R-:W-:-:S04]  /*7c50*/  SGXT.U32 R123, R123, 0x1 ;  /* 0x000000017b7b781a */ /* 0x000fc80000000000 */
[----:B------:R-:W-:-:S04]  /*7c60*/  LOP3.LUT R123, R123, 0x12, RZ, 0xfc, !PT ;  /* 0x000000127b7b7812 */ /* 0x000fc800078efcff */
[----:B------:R-:W-:Y:S02]  /*7c70*/  ISETP.GE.AND P0, PT, R123, UR22, PT ;  /* 0x000000167b007c0c */ /* 0x000fe4000bf06270 */
[----:B------:R-:W1:Y:S01]  /*7c80*/  S2R R123, SR_TID.X ;  /* 0x00000000007b7919 */ /* 0x000e620000002100 */
[----:B0-----:R-:W-:Y:S01]  /*7c90*/  @!P5 IMAD.MOV.U32 R120, RZ, RZ, R63 ;  /* 0x000000ffff78d224 */ /* 0x001fe200078e003f */
[----:B------:R0:W-:Y:S01]  /*7ca0*/  STL [R1+0x3c], R92 ;  /* 0x00003c5c01007387 */ /* 0x0001e20000100800 */
[----:B------:R-:W-:Y:S01]  /*7cb0*/  @!P5 IMAD.MOV.U32 R121, RZ, RZ, R64 ;  /* 0x000000ffff79d224 */ /* 0x000fe200078e0040 */
[----:B0-----:R-:W-:-:S06]  /*7cc0*/  PRMT R92, RZ, 0x7610, R92 ;  /* 0x00007610ff5c7816 */ /* 0x001fcc000000005c */
[----:B------:R0:W2:Y:S01]  /*7cd0*/  @!P5 LDG.E.U8 R92, desc[UR20][R120.64] ;  /* 0x00000014785cd981 */ /* 0x0000a2000c1e1100 */
[----:B-1----:R-:W-:-:S04]  /*7ce0*/  SHF.R.U32.HI R122, RZ, 0x6, R122 ;  /* 0x00000006ff7a7819 */ /* 0x002fc8000001167a */
[----:B------:R-:W-:-:S04]  /*7cf0*/  SGXT.U32 R122, R122, 0x1 ;  /* 0x000000017a7a781a */ /* 0x000fc80000000000 */
[----:B------:R-:W-:-:S04]  /*7d00*/  LOP3.LUT R122, R122, 0x16, RZ, 0xfc, !PT ;  /* 0x000000167a7a7812 */ /* 0x000fc800078efcff */
[----:B------:R-:W-:Y:S02]  /*7d10*/  ISETP.GE.AND P5, PT, R122, UR22, PT ;  /* 0x000000167a007c0c */ /* 0x000fe4000bfa6270 */
[----:B------:R-:W-:Y:S01]  /*7d20*/  SHF.R.U32.HI R122, RZ, 0x6, R123 ;  /* 0x00000006ff7a7819 */ /* 0x000fe2000001167b */
[----:B0-----:R-:W-:-:S03]  /*7d30*/  @!P4 IMAD.MOV.U32 R120, RZ, RZ, R105 ;  /* 0x000000ffff78c224 */ /* 0x001fc600078e0069 */
[----:B------:R-:W-:Y:S01]  /*7d40*/  SGXT.U32 R122, R122, 0x1 ;  /* 0x000000017a7a781a */ /* 0x000fe20000000000 */
[----:B------:R-:W-:-:S03]  /*7d50*/  @!P4 IMAD.MOV.U32 R121, RZ, RZ, R107 ;  /* 0x000000ffff79c224 */ /* 0x000fc600078e006b */
[----:B------:R-:W-:Y:S02]  /*7d60*/  LOP3.LUT R122, R122, 0x18, RZ, 0xfc, !PT ;  /* 0x000000187a7a7812 */ /* 0x000fe400078efcff */
[----:B------:R0:W2:Y:S02]  /*7d70*/  @!P4 LDG.E.U8 R32, desc[UR20][R120.64] ;  /* 0x000000147820c981 */ /* 0x0000a4000c1e1100 */
[----:B------:R-:W-:Y:S02]  /*7d80*/  ISETP.GE.AND P4, PT, R122, UR22, PT ;  /* 0x000000167a007c0c */ /* 0x000fe4000bf86270 */
[----:B------:R-:W-:Y:S01]  /*7d90*/  SHF.R.U32.HI R122, RZ, 0x6, R123 ;  /* 0x00000006ff7a7819 */ /* 0x000fe2000001167b */
[----:B0-----:R-:W-:Y:S02]  /*7da0*/  @!P2 IMAD.MOV.U32 R120, RZ, RZ, R5 ;  /* 0x000000ffff78a224 */ /* 0x001fe400078e0005 */
[----:B------:R-:W-:Y:S01]  /*7db0*/  @!P2 IMAD.MOV.U32 R121, RZ, RZ, R7 ;  /* 0x000000ffff79a224 */ /* 0x000fe200078e0007 */
[----:B------:R-:W-:-:S04]  /*7dc0*/  SGXT.U32 R122, R122, 0x1 ;  /* 0x000000017a7a781a */ /* 0x000fc80000000000 */
[----:B------:R0:W2:Y:S01]  /*7dd0*/  @!P2 LDG.E.U8 R145, desc[UR20][R120.64] ;  /* 0x000000147891a981 */ /* 0x0000a2000c1e1100 */
[----:B------:R-:W-:Y:S01]  /*7de0*/  LOP3.LUT R122, R122, 0x1c, RZ, 0xfc, !PT ;  /* 0x0000001c7a7a7812 */ /* 0x000fe200078efcff */
[----:B0-----:R-:W-:Y:S02]  /*7df0*/  @!P0 IMAD.MOV.U32 R120, RZ, RZ, R34 ;  /* 0x000000ffff788224 */ /* 0x001fe400078e0022 */
[----:B------:R-:W-:-:S05]  /*7e00*/  @!P0 IMAD.MOV.U32 R121, RZ, RZ, R36 ;  /* 0x000000ffff798224 */ /* 0x000fca00078e0024 */
[----:B------:R0:W2:Y:S01]  /*7e10*/  @!P0 LDG.E.U8 R167, desc[UR20][R120.64] ;  /* 0x0000001478a78981 */ /* 0x0000a2000c1e1100 */
[----:B------:R-:W-:Y:S02]  /*7e20*/  ISETP.GE.AND P0, PT, R122, UR22, PT ;  /* 0x000000167a007c0c */ /* 0x000fe4000bf06270 */
[----:B------:R-:W1:Y:S01]  /*7e30*/  S2R R122, SR_TID.X ;  /* 0x00000000007a7919 */ /* 0x000e620000002100 */
[----:B------:R-:W-:-:S04]  /*7e40*/  SHF.R.U32.HI R91, RZ, 0x6, R123 ;  /* 0x00000006ff5b7819 */ /* 0x000fc8000001167b */
[----:B------:R-:W-:Y:S01]  /*7e50*/  SGXT.U32 R91, R91, 0x1 ;  /* 0x000000015b5b781a */ /* 0x000fe20000000000 */
[----:B0-----:R-:W-:-:S03]  /*7e60*/  @!P1 IMAD.MOV.U32 R120, RZ, RZ, R65 ;  /* 0x000000ffff789224 */ /* 0x001fc600078e0041 */
[----:B------:R-:W-:Y:S01]  /*7e70*/  LOP3.LUT R91, R91, 0x1a, RZ, 0xfc, !PT ;  /* 0x0000001a5b5b7812 */ /* 0x000fe200078efcff */
[----:B------:R-:W-:-:S03]  /*7e80*/  @!P1 IMAD.MOV.U32 R121, RZ, RZ, R67 ;  /* 0x000000ffff799224 */ /* 0x000fc600078e0043 */
[----:B------:R-:W-:Y:S02]  /*7e90*/  ISETP.GE.AND P2, PT, R91, UR22, PT ;  /* 0x000000165b007c0c */ /* 0x000fe4000bf46270 */
[----:B------:R-:W-:Y:S01]  /*7ea0*/  LEA.HI R91, R123, 0x1e, RZ, 0x1a ;  /* 0x0000001e7b5b7811 */ /* 0x000fe200078fd0ff */
[----:B------:R0:W2:Y:S03]  /*7eb0*/  @!P1 LDG.E.U8 R61, desc[UR20][R120.64] ;  /* 0x00000014783d9981 */ /* 0x0000a6000c1e1100 */
[----:B------:R-:W-:Y:S01]  /*7ec0*/  ISETP.GE.AND P1, PT, R91, UR22, PT ;  /* 0x000000165b007c0c */ /* 0x000fe2000bf26270 */
[----:B0-----:R-:W-:Y:S01]  /*7ed0*/  @!P5 IMAD.MOV.U32 R120, RZ, RZ, R93 ;  /* 0x000000ffff78d224 */ /* 0x001fe200078e005d */
[----:B-1----:R-:W-:Y:S01]  /*7ee0*/  SHF.R.U32.HI R91, RZ, 0x6, R122 ;  /* 0x00000006ff5b7819 */ /* 0x002fe2000001167a */
[----:B------:R-:W-:-:S03]  /*7ef0*/  @!P5 IMAD.MOV.U32 R121, RZ, RZ, R95 ;  /* 0x000000ffff79d224 */ /* 0x000fc600078e005f */
[----:B------:R-:W-:Y:S02]  /*7f00*/  SGXT.U32 R91, R91, 0x1 ;  /* 0x000000015b5b781a */ /* 0x000fe40000000000 */
[----:B------:R0:W2:Y:S02]  /*7f10*/  @!P5 LDG.E.U8 R0, desc[UR20][R120.64] ;  /* 0x000000147800d981 */ /* 0x0000a4000c1e1100 */
[----:B------:R-:W-:-:S04]  /*7f20*/  LOP3.LUT R91, R91, 0x20, RZ, 0xfc, !PT ;  /* 0x000000205b5b7812 */ /* 0x000fc800078efcff */
[----:B------:R-:W-:Y:S02]  /*7f30*/  ISETP.GE.AND P5, PT, R91, UR22, PT ;  /* 0x000000165b007c0c */ /* 0x000fe4000bfa6270 */
[--C-:B------:R-:W-:Y:S02]  /*7f40*/  SHF.R.U32.HI R91, RZ, 0x6, R122.reuse ;  /* 0x00000006ff5b7819 */ /* 0x100fe4000001167a */
[----:B------:R-:W-:Y:S01]  /*7f50*/  SHF.R.U32.HI R122, RZ, 0x6, R122 ;  /* 0x00000006ff7a7819 */ /* 0x000fe2000001167a */
[----:B0-----:R-:W-:-:S03]  /*7f60*/  @!P4 IMAD.MOV.U32 R120, RZ, RZ, R6 ;  /* 0x000000ffff78c224 */ /* 0x001fc600078e0006 */
[----:B------:R-:W-:Y:S01]  /*7f70*/  SGXT.U32 R122, R122, 0x1 ;  /* 0x000000017a7a781a */ /* 0x000fe20000000000 */
[----:B------:R-:W-:-:S03]  /*7f80*/  @!P4 IMAD.MOV.U32 R121, RZ, RZ, R8 ;  /* 0x000000ffff79c224 */ /* 0x000fc600078e0008 */
[----:B------:R-:W-:Y:S02]  /*7f90*/  LOP3.LUT R122, R122, 0x22, RZ, 0xfc, !PT ;  /* 0x000000227a7a7812 */ /* 0x000fe400078efcff */
[----:B------:R0:W2:Y:S02]  /*7fa0*/  @!P4 LDG.E.U8 R144, desc[UR20][R120.64] ;  /* 0x000000147890c981 */ /* 0x0000a4000c1e1100 */
[----:B------:R-:W-:Y:S02]  /*7fb0*/  ISETP.GE.AND P4, PT, R122, UR22, PT ;  /* 0x000000167a007c0c */ /* 0x000fe4000bf86270 */
[----:B------:R-:W1:Y:S01]  /*7fc0*/  S2R R122, SR_TID.X ;  /* 0x00000000007a7919 */ /* 0x000e620000002100 */
[----:B------:R-:W-:Y:S02]  /*7fd0*/  SGXT.U32 R91, R91, 0x1 ;  /* 0x000000015b5b781a */ /* 0x000fe40000000000 */
[----:B------:R-:W-:Y:S01]  /*7fe0*/  PRMT R163, RZ, 0x7610, R163 ;  /* 0x00007610ffa37816 */ /* 0x000fe200000000a3 */
[----:B0-----:R-:W-:-:S02]  /*7ff0*/  @!P2 IMAD.MOV.U32 R120, RZ, RZ, R37 ;  /* 0x000000ffff78a224 */ /* 0x001fc400078e0025 */
[----:B------:R-:W-:Y:S01]  /*8000*/  @!P2 IMAD.MOV.U32 R121, RZ, RZ, R38 ;  /* 0x000000ffff79a224 */ /* 0x000fe200078e0026 */
[----:B------:R-:W-:-:S04]  /*8010*/  LOP3.LUT R91, R91, 0x28, RZ, 0xfc, !PT ;  /* 0x000000285b5b7812 */ /* 0x000fc800078efcff */
[----:B------:R0:W2:Y:S01]  /*8020*/  @!P2 LDG.E.U8 R163, desc[UR20][R120.64] ;  /* 0x0000001478a3a981 */ /* 0x0000a2000c1e1100 */
[----:B------:R-:W-:Y:S02]  /*8030*/  ISETP.GE.AND P2, PT, R91, UR22, PT ;  /* 0x000000165b007c0c */ /* 0x000fe4000bf46270 */
[----:B------:R-:W-:Y:S01]  /*8040*/  PRMT R62, RZ, 0x7610, R62 ;  /* 0x00007610ff3e7816 */ /* 0x000fe2000000003e */
[----:B0-----:R-:W-:Y:S01]  /*8050*/  @!P0 IMAD.MOV.U32 R120, RZ, RZ, R66 ;  /* 0x000000ffff788224 */ /* 0x001fe200078e0042 */
[--C-:B-1----:R-:W-:Y:S02]  /*8060*/  SHF.R.U32.HI R91, RZ, 0x6, R122.reuse ;  /* 0x00000006ff5b7819 */ /* 0x102fe4000001167a */
[----:B------:R-:W-:Y:S01]  /*8070*/  SHF.R.U32.HI R122, RZ, 0x6, R122 ;  /* 0x00000006ff7a7819 */ /* 0x000fe2000001167a */
[----:B------:R-:W-:-:S03]  /*8080*/  @!P0 IMAD.MOV.U32 R121, RZ, RZ, R68 ;  /* 0x000000ffff798224 */ /* 0x000fc600078e0044 */
[----:B------:R-:W-:Y:S02]  /*8090*/  SGXT.U32 R122, R122, 0x1 ;  /* 0x000000017a7a781a */ /* 0x000fe40000000000 */
[----:B------:R0:W2:Y:S02]  /*80a0*/  @!P0 LDG.E.U8 R62, desc[UR20][R120.64] ;  /* 0x00000014783e8981 */ /* 0x0000a4000c1e1100 */
[----:B------:R-:W-:-:S04]  /*80b0*/  LOP3.LUT R122, R122, 0x24, RZ, 0xfc, !PT ;  /* 0x000000247a7a7812 */ /* 0x000fc800078efcff */
[----:B------:R-:W-:Y:S02]  /*80c0*/  ISETP.GE.AND P0, PT, R122, UR22, PT ;  /* 0x000000167a007c0c */ /* 0x000fe4000bf06270 */
[----:B------:R-:W1:Y:S01]  /*80d0*/  S2R R122, SR_TID.X ;  /* 0x00000000007a7919 */ /* 0x000e620000002100 */
[----:B------:R-:W-:Y:S01]  /*80e0*/  SGXT.U32 R91, R91, 0x1 ;  /* 0x000000015b5b781a */ /* 0x000fe20000000000 */
[----:B0-----:R-:W-:Y:S01]  /*80f0*/  @!P1 IMAD.MOV.U32 R120, RZ, RZ, R106 ;  /* 0x000000ffff789224 */ /* 0x001fe200078e006a */
[----:B------:R-:W-:Y:S01]  /*8100*/  PRMT R3, RZ, 0x7610, R3 ;  /* 0x00007610ff037816 */ /* 0x000fe20000000003 */
[----:B------:R-:W-:Y:S01]  /*8110*/  @!P1 IMAD.MOV.U32 R121, RZ, RZ, R108 ;  /* 0x000000ffff799224 */ /* 0x000fe200078e006c */
[----:B------:R-:W-:-:S04]  /*8120*/  LOP3.LUT R91, R91, 0x30, RZ, 0xfc, !PT ;  /* 0x000000305b5b7812 */ /* 0x000fc800078efcff */
[----:B------:R0:W2:Y:S01]  /*8130*/  @!P1 LDG.E.U8 R3, desc[UR20][R120.64] ;  /* 0x0000001478039981 */ /* 0x0000a2000c1e1100 */
[----:B------:R-:W-:Y:S02]  /*8140*/  ISETP.GE.AND P1, PT, R91, UR22, PT ;  /* 0x000000165b007c0c */ /* 0x000fe4000bf26270 */
[----:B------:R-:W-:Y:S01]  /*8150*/  PRMT R143, RZ, 0x7610, R143 ;  /* 0x00007610ff8f7816 */ /* 0x000fe2000000008f */
[----:B0-----:R-:W-:Y:S02]  /*8160*/  @!P5 IMAD.MOV.U32 R120, RZ, RZ, R9 ;  /* 0x000000ffff78d224 */ /* 0x001fe400078e0009 */
[----:B------:R-:W-:-:S05]  /*8170*/  @!P5 IMAD.MOV.U32 R121, RZ, RZ, R11 ;  /* 0x000000ffff79d224 */ /* 0x000fca00078e000b */
[----:B------:R0:W2:Y:S01]  /*8180*/  @!P5 LDG.E.U8 R143, desc[UR20][R120.64] ;  /* 0x00000014788fd981 */ /* 0x0000a2000c1e1100 */
[----:B-1----:R-:W-:-:S04]  /*8190*/  SHF.R.U32.HI R91, RZ, 0x6, R122 ;  /* 0x00000006ff5b7819 */ /* 0x002fc8000001167a */
[----:B------:R-:W-:-:S04]  /*81a0*/  SGXT.U32 R91, R91, 0x1 ;  /* 0x000000015b5b781a */ /* 0x000fc80000000000 */
[----:B------:R-:W-:-:S04]  /*81b0*/  LOP3.LUT R91, R91, 0x26, RZ, 0xfc, !PT ;  /* 0x000000265b5b7812 */ /* 0x000fc800078efcff */
[----:B------:R-:W-:Y:S02]  /*81c0*/  ISETP.GE.AND P5, PT, R91, UR22, PT ;  /* 0x000000165b007c0c */ /* 0x000fe4000bfa6270 */
[--C-:B------:R-:W-:Y:S02]  /*81d0*/  SHF.R.U32.HI R91, RZ, 0x6, R122.reuse ;  /* 0x00000006ff5b7819 */ /* 0x100fe4000001167a */
[----:B------:R-:W-:Y:S01]  /*81e0*/  SHF.R.U32.HI R122, RZ, 0x6, R122 ;  /* 0x00000006ff7a7819 */ /* 0x000fe2000001167a */
[----:B0-----:R-:W-:Y:S01]  /*81f0*/  @!P4 IMAD.MOV.U32 R120, RZ, RZ, R39 ;  /* 0x000000ffff78c224 */ /* 0x001fe200078e0027 */
[----:B------:R-:W-:Y:S02]  /*8200*/  PRMT R161, RZ, 0x7610, R161 ;  /* 0x00007610ffa17816 */ /* 0x000fe400000000a1 */
        /* <DEDUP_REMOVED lines=32> */
[----:B------:R-:W-:Y:S01]  /*8410*/  @!P5 IMAD.MOV.U32 R121, RZ, RZ, R96 ;  /* 0x000000ffff79d224 */ /* 0x000fe200078e0060 */
[----:B------:R-:W-:-:S04]  /*8420*/  PRMT R140, RZ, 0x7610, R140 ;  /* 0x00007610ff8c7816 */ /* 0x000fc8000000008c */
[----:B------:R0:W2:Y:S01]  /*8430*/  @!P5 LDG.E.U8 R157, desc[UR20][R120.64] ;  /* 0x00000014789dd981 */ /* 0x0000a2000c1e1100 */
[----:B-1----:R-:W-:-:S04]  /*8440*/  SHF.R.U32.HI R91, RZ, 0x6, R122 ;  /* 0x00000006ff5b7819 */ /* 0x002fc8000001167a */
[----:B------:R-:W-:-:S04]  /*8450*/  SGXT.U32 R91, R91, 0x1 ;  /* 0x000000015b5b781a */ /* 0x000fc80000000000 */
[----:B------:R-:W-:Y:S01]  /*8460*/  LOP3.LUT R91, R91, 0x2c, RZ, 0xfc, !PT ;  /* 0x0000002c5b5b7812 */ /* 0x000fe200078efcff */
[----:B0-----:R-:W-:Y:S02]  /*8470*/  @!P4 IMAD.MOV.U32 R120, RZ, RZ, R14 ;  /* 0x000000ffff78c224 */ /* 0x001fe400078e000e */
[----:B------:R-:W-:Y:S01]  /*8480*/  @!P4 IMAD.MOV.U32 R121, RZ, RZ, R16 ;  /* 0x000000ffff79c224 */ /* 0x000fe200078e0010 */
[----:B------:R-:W-:Y:S02]  /*8490*/  ISETP.GE.AND P5, PT, R91, UR22, PT ;  /* 0x000000165b007c0c */ /* 0x000fe4000bfa6270 */
[----:B------:R-:W-:Y:S02]  /*84a0*/  SHF.R.U32.HI R91, RZ, 0x6, R122 ;  /* 0x00000006ff5b7819 */ /* 0x000fe4000001167a */
[----:B------:R-:W-:Y:S01]  /*84b0*/  LEA.HI R122, R122, 0x2e, RZ, 0x1a ;  /* 0x0000002e7a7a7811 */ /* 0x000fe200078fd0ff */
[----:B------:R0:W2:Y:S03]  /*84c0*/  @!P4 LDG.E.U8 R140, desc[UR20][R120.64] ;  /* 0x00000014788cc981 */ /* 0x0000a6000c1e1100 */
[----:B------:R-:W-:-:S02]  /*84d0*/  ISETP.GE.AND P4, PT, R122, UR22, PT ;  /* 0x000000167a007c0c */ /* 0x000fc4000bf86270 */
[----:B------:R-:W1:Y:S01]  /*84e0*/  S2R R122, SR_TID.X ;  /* 0x00000000007a7919 */ /* 0x000e620000002100 */
[----:B------:R-:W3:Y:S01]  /*84f0*/  S2R R124, SR_TID.X ;  /* 0x00000000007c7919 */ /* 0x000ee20000002100 */
[----:B------:R-:W-:Y:S01]  /*8500*/  SGXT.U32 R91, R91, 0x1 ;  /* 0x000000015b5b781a */ /* 0x000fe20000000000 */
[----:B0-----:R-:W-:Y:S01]  /*8510*/  @!P2 IMAD.MOV.U32 R120, RZ, RZ, R17 ;  /* 0x000000ffff78a224 */ /* 0x001fe200078e0011 */
[----:B------:R-:W-:Y:S01]  /*8520*/  PRMT R139, RZ, 0x7610, R139 ;  /* 0x00007610ff8b7816 */ /* 0x000fe2000000008b */
[----:B------:R-:W-:Y:S01]  /*8530*/  @!P2 IMAD.MOV.U32 R121, RZ, RZ, R19 ;  /* 0x000000ffff79a224 */ /* 0x000fe200078e0013 */
[----:B------:R-:W-:Y:S02]  /*8540*/  LOP3.LUT R91, R91, 0x50, RZ, 0xfc, !PT ;  /* 0x000000505b5b7812 */ /* 0x000fe400078efcff */
[----:B------:R-:W-:Y:S02]  /*8550*/  PRMT R128, RZ, 0x7610, R128 ;  /* 0x00007610ff807816 */ /* 0x000fe40000000080 */
[----:B------:R0:W2:Y:S01]  /*8560*/  @!P2 LDG.E.U8 R139, desc[UR20][R120.64] ;  /* 0x00000014788ba981 */ /* 0x0000a2000c1e1100 */
[----:B------:R-:W-:-:S02]  /*8570*/  ISETP.GE.AND P2, PT, R91, UR22, PT ;  /* 0x000000165b007c0c */ /* 0x000fc4000bf46270 */
[----:B------:R-:W-:Y:S01]  /*8580*/  PRMT R138, RZ, 0x7610, R138 ;  /* 0x00007610ff8a7816 */ /* 0x000fe2000000008a */
[----:B0-----:R-:W-:Y:S02]  /*8590*/  @!P0 IMAD.MOV.U32 R120, RZ, RZ, R40 ;  /* 0x000000ffff788224 */ /* 0x001fe400078e0028 */
[----:B------:R-:W-:-:S05]  /*85a0*/  @!P0 IMAD.MOV.U32 R121, RZ, RZ, R43 ;  /* 0x000000ffff798224 */ /* 0x000fca00078e002b */
[----:B------:R0:W2:Y:S01]  /*85b0*/  @!P0 LDG.E.U8 R128, desc[UR20][R120.64] ;  /* 0x0000001478808981 */ /* 0x0000a2000c1e1100 */
[--C-:B-1----:R-:W-:Y:S02]  /*85c0*/  SHF.R.U32.HI R91, RZ, 0x6, R122.reuse ;  /* 0x00000006ff5b7819 */ /* 0x102fe4000001167a */
[----:B------:R-:W-:Y:S02]  /*85d0*/  SHF.R.U32.HI R122, RZ, 0x6, R122 ;  /* 0x00000006ff7a7819 */ /* 0x000fe4000001167a */
[----:B------:R-:W-:Y:S01]  /*85e0*/  SGXT.U32 R91, R91, 0x1 ;  /* 0x000000015b5b781a */ /* 0x000fe20000000000 */
[----:B0-----:R-:W-:Y:S02]  /*85f0*/  @!P1 IMAD.MOV.U32 R120, RZ, RZ, R18 ;  /* 0x000000ffff789224 */ /* 0x001fe400078e0012 */
[----:B------:R-:W-:Y:S01]  /*8600*/  @!P1 IMAD.MOV.U32 R121, RZ, RZ, R20 ;  /* 0x000000ffff799224 */ /* 0x000fe200078e0014 */
[----:B------:R-:W-:Y:S02]  /*8610*/  LOP3.LUT R91, R91, 0x60, RZ, 0xfc, !PT ;  /* 0x000000605b5b7812 */ /* 0x000fe400078efcff */
[----:B------:R-:W-:-:S02]  /*8620*/  SGXT.U32 R122, R122, 0x1 ;  /* 0x000000017a7a781a */ /* 0x000fc40000000000 */
[----:B------:R0:W2:Y:S01]  /*8630*/  @!P1 LDG.E.U8 R138, desc[UR20][R120.64] ;  /* 0x00000014788a9981 */ /* 0x0000a2000c1e1100 */
[----:B------:R-:W-:Y:S02]  /*8640*/  ISETP.GE.AND P1, PT, R91, UR22, PT ;  /* 0x000000165b007c0c */ /* 0x000fe4000bf26270 */
[----:B---3--:R-:W-:Y:S02]  /*8650*/  SHF.R.U32.HI R91, RZ, 0x6, R124 ;  /* 0x00000006ff5b7819 */ /* 0x008fe4000001167c */
[----:B------:R-:W-:Y:S02]  /*8660*/  LOP3.LUT R122, R122, 0x58, RZ, 0xfc, !PT ;  /* 0x000000587a7a7812 */ /* 0x000fe400078efcff */
[----:B------:R-:W-:Y:S01]  /*8670*/  SGXT.U32 R91, R91, 0x1 ;  /* 0x000000015b5b781a */ /* 0x000fe20000000000 */
[----:B------:R-:W-:Y:S01]  /*8680*/  @!P5 IMAD.MOV.U32 R123, RZ, RZ, R73 ;  /* 0x000000ffff7bd224 */ /* 0x000fe200078e0049 */
[----:B------:R-:W-:Y:S01]  /*8690*/  ISETP.GE.AND P0, PT, R122, UR22, PT ;  /* 0x000000167a007c0c */ /* 0x000fe2000bf06270 */
[----:B------:R-:W-:Y:S01]  /*86a0*/  @!P5 IMAD.MOV.U32 R122, RZ, RZ, R71 ;  /* 0x000000ffff7ad224 */ /* 0x000fe200078e0047 */
[----:B0-----:R-:W-:-:S02]  /*86b0*/  PRMT R121, RZ, 0x7610, R121 ;  /* 0x00007610ff797816 */ /* 0x001fc40000000079 */
[----:B------:R-:W-:-:S04]  /*86c0*/  LOP3.LUT R91, R91, 0x32, RZ, 0xfc, !PT ;  /* 0x000000325b5b7812 */ /* 0x000fc800078efcff */
[----:B------:R0:W3:Y:S01]  /*86d0*/  @!P5 LDG.E.U8 R121, desc[UR20][R122.64] ;  /* 0x000000147a79d981 */ /* 0x0000e2000c1e1100 */
[----:B------:R-:W-:Y:S02]  /*86e0*/  ISETP.GE.AND P5, PT, R91, UR22, PT ;  /* 0x000000165b007c0c */ /* 0x000fe4000bfa6270 */
[--C-:B------:R-:W-:Y:S02]  /*86f0*/  SHF.R.U32.HI R91, RZ, 0x6, R124.reuse ;  /* 0x00000006ff5b7819 */ /* 0x100fe4000001167c */
[----:B------:R-:W-:Y:S02]  /*8700*/  SHF.R.U32.HI R124, RZ, 0x6, R124 ;  /* 0x00000006ff7c7819 */ /* 0x000fe4000001167c */
[----:B------:R-:W-:Y:S02]  /*8710*/  PRMT R119, RZ, 0x7610, R119 ;  /* 0x00007610ff777816 */ /* 0x000fe40000000077 */
[----:B------:R-:W-:Y:S01]  /*8720*/  SGXT.U32 R124, R124, 0x1 ;  /* 0x000000017c7c781a */ /* 0x000fe20000000000 */
[----:B0-----:R-:W-:-:S02]  /*8730*/  @!P4 IMAD.MOV.U32 R122, RZ, RZ, R109 ;  /* 0x000000ffff7ac224 */ /* 0x001fc400078e006d */
[----:B------:R-:W-:Y:S01]  /*8740*/  @!P4 IMAD.MOV.U32 R123, RZ, RZ, R111 ;  /* 0x000000ffff7bc224 */ /* 0x000fe200078e006f */
[----:B------:R-:W-:-:S04]  /*8750*/  LOP3.LUT R124, R124, 0x34, RZ, 0xfc, !PT ;  /* 0x000000347c7c7812 */ /* 0x000fc800078efcff */
[----:B------:R0:W2:Y:S01]  /*8760*/  @!P4 LDG.E.U8 R119, desc[UR20][R122.64] ;  /* 0x000000147a77c981 */ /* 0x0000a2000c1e1100 */
[----:B------:R-:W-:Y:S02]  /*8770*/  ISETP.GE.AND P4, PT, R124, UR22, PT ;  /* 0x000000167c007c0c */ /* 0x000fe4000bf86270 */
[----:B------:R-:W1:Y:S01]  /*8780*/  S2R R124, SR_TID.X ;  /* 0x00000000007c7919 */ /* 0x000e620000002100 */
[----:B------:R-:W4:Y:S01]  /*8790*/  S2R R126, SR_TID.X ;  /* 0x00000000007e7919 */ /* 0x000f220000002100 */
[----:B------:R-:W-:Y:S01]  /*87a0*/  SGXT.U32 R91, R91, 0x1 ;  /* 0x000000015b5b781a */ /* 0x000fe20000000000 */
[----:B0-----:R-:W-:Y:S01]  /*87b0*/  @!P2 IMAD.MOV.U32 R122, RZ, RZ, R21 ;  /* 0x000000ffff7aa224 */ /* 0x001fe200078e0015 */
[----:B------:R-:W-:Y:S01]  /*87c0*/  PRMT R137, RZ, 0x7610, R137 ;  /* 0x00007610ff897816 */ /* 0x000fe20000000089 */
[----:B------:R-:W-:Y:S01]  /*87d0*/  @!P2 IMAD.MOV.U32 R123, RZ, RZ, R23 ;  /* 0x000000ffff7ba224 */ /* 0x000fe200078e0017 */
[----:B------:R-:W-:Y:S02]  /*87e0*/  LOP3.LUT R91, R91, 0x68, RZ, 0xfc, !PT ;  /* 0x000000685b5b7812 */ /* 0x000fe400078efcff */
[----:B------:R-:W-:-:S02]  /*87f0*/  PRMT R136, RZ, 0x7610, R136 ;  /* 0x00007610ff887816 */ /* 0x000fc40000000088 */
[----:B------:R0:W2:Y:S01]  /*8800*/  @!P2 LDG.E.U8 R137, desc[UR20][R122.64] ;  /* 0x000000147a89a981 */ /* 0x0000a2000c1e1100 */
[----:B------:R-:W-:Y:S02]  /*8810*/  ISETP.GE.AND P2, PT, R91, UR22, PT ;  /* 0x000000165b007c0c */ /* 0x000fe4000bf46270 */
        /* <DEDUP_REMOVED lines=13> */
[----:B----4-:R-:W-:Y:S02]  /*88f0*/  SHF.R.U32.HI R91, RZ, 0x6, R126 ;  /* 0x00000006ff5b7819 */ /* 0x010fe4000001167e */
[----:B------:R-:W-:Y:S02]  /*8900*/  LOP3.LUT R124, R124, 0x70, RZ, 0xfc, !PT ;  /* 0x000000707c7c7812 */ /* 0x000fe400078efcff */
[----:B------:R-:W-:Y:S01]  /*8910*/  SGXT.U32 R91, R91, 0x1 ;  /* 0x000000015b5b781a */ /* 0x000fe20000000000 */
[----:B------:R-:W-:Y:S01]  /*8920*/  @!P5 IMAD.MOV.U32 R125, RZ, RZ, R44 ;  /* 0x000000ffff7dd224 */ /* 0x000fe200078e002c */
[----:B------:R-:W-:Y:S01]  /*8930*/  ISETP.GE.AND P0, PT, R124, UR22, PT ;  /* 0x000000167c007c0c */ /* 0x000fe2000bf06270 */
[----:B------:R-:W-:Y:S01]  /*8940*/  @!P5 IMAD.MOV.U32 R124, RZ, RZ, R42 ;  /* 0x000000ffff7cd224 */ /* 0x000fe200078e002a */
[----:B0-----:R-:W-:-:S02]  /*8950*/  PRMT R122, RZ, 0x7610, R122 ;  /* 0x00007610ff7a7816 */ /* 0x001fc4000000007a */
[----:B------:R-:W-:-:S04]  /*8960*/  LOP3.LUT R91, R91, 0x36, RZ, 0xfc, !PT ;  /* 0x000000365b5b7812 */ /* 0x000fc800078efcff */
[----:B------:R0:W4:Y:S01]  /*8970*/  @!P5 LDG.E.U8 R122, desc[UR20][R124.64] ;  /* 0x000000147c7ad981 */ /* 0x000122000c1e1100 */
        /* <DEDUP_REMOVED lines=11> */
[----:B------:R-:W-:Y:S02]  /*8a30*/  SGXT.U32 R91, R91, 0x1 ;  /* 0x000000015b5b781a */ /* 0x000fe40000000000 */
[----:B------:R-:W-:Y:S01]  /*8a40*/  PRMT R134, RZ, 0x7610, R134 ;  /* 0x00007610ff867816 */ /* 0x000fe20000000086 */
[----:B0-----:R-:W-:Y:S02]  /*8a50*/  @!P2 IMAD.MOV.U32 R124, RZ, RZ, R26 ;  /* 0x000000ffff7ca224 */ /* 0x001fe400078e001a */
[----:B------:R-:W-:Y:S01]  /*8a60*/  @!P2 IMAD.MOV.U32 R125, RZ, RZ, R29 ;  /* 0x000000ffff7da224 */ /* 0x000fe200078e001d */
[----:B------:R-:W-:-:S02]  /*8a70*/  LOP3.LUT R91, R91, 0x3c, RZ, 0xfc, !PT ;  /* 0x0000003c5b5b7812 */ /* 0x000fc400078efcff */
[----:B------:R-:W-:Y:S02]  /*8a80*/  PRMT R151, RZ, 0x7610, R151 ;  /* 0x00007610ff977816 */ /* 0x000fe40000000097 */
[----:B------:R0:W2:Y:S01]  /*8a90*/  @!P2 LDG.E.U8 R134, desc[UR20][R124.64] ;  /* 0x000000147c86a981 */ /* 0x0000a2000c1e1100 */
[----:B------:R-:W-:Y:S02]  /*8aa0*/  ISETP.GE.AND P2, PT, R91, UR22, PT ;  /* 0x000000165b007c0c */ /* 0x000fe4000bf46270 */
[----:B------:R-:W-:Y:S01]  /*8ab0*/  PRMT R148, RZ, 0x7610, R148 ;  /* 0x00007610ff947816 */ /* 0x000fe20000000094 */
[----:B0-----:R-:W-:Y:S02]  /*8ac0*/  @!P0 IMAD.MOV.U32 R124, RZ, RZ, R27 ;  /* 0x000000ffff7c8224 */ /* 0x001fe400078e001b */
[----:B------:R-:W-:Y:S01]  /*8ad0*/  @!P0 IMAD.MOV.U32 R125, RZ, RZ, R30 ;  /* 0x000000ffff7d8224 */ /* 0x000fe200078e001e */
[----:B------:R-:W-:Y:S01]  /*8ae0*/  PRMT R123, RZ, 0x7610, R123 ;  /* 0x00007610ff7b7816 */ /* 0x000fe2000000007b */
[----:B------:R-:W-:-:S03]  /*8af0*/  @!P5 IMAD.MOV.U32 R127, RZ, RZ, R98 ;  /* 0x000000ffff7fd224 */ /* 0x000fc600078e0062 */
[----:B------:R0:W2:Y:S01]  /*8b00*/  @!P0 LDG.E.U8 R151, desc[UR20][R124.64] ;  /* 0x000000147c978981 */ /* 0x0000a2000c1e1100 */
[----:B-1----:R-:W-:Y:S02]  /*8b10*/  SHF.R.U32.HI R91, RZ, 0x6, R126 ;  /* 0x00000006ff5b7819 */ /* 0x002fe4000001167e */
[----:B------:R-:W-:Y:S02]  /*8b20*/  LEA.HI R126, R126, 0x3e, RZ, 0x1a ;  /* 0x0000003e7e7e7811 */ /* 0x000fe400078fd0ff */
[----:B------:R-:W-:Y:S02]  /*8b30*/  SGXT.U32 R91, R91, 0x1 ;  /* 0x000000015b5b781a */ /* 0x000fe40000000000 */
[----:B------:R-:W-:Y:S01]  /*8b40*/  ISETP.GE.AND P0, PT, R126, UR22, PT ;  /* 0x000000167e007c0c */ /* 0x000fe2000bf06270 */
[----:B0-----:R-:W-:Y:S01]  /*8b50*/  @!P1 IMAD.MOV.U32 R124, RZ, RZ, R165 ;  /* 0x000000ffff7c9224 */ /* 0x001fe200078e00a5 */
[----:B------:R-:W-:Y:S01]  /*8b60*/  LOP3.LUT R91, R91, 0x42, RZ, 0xfc, !PT ;  /* 0x000000425b5b7812 */ /* 0x000fe200078efcff */
[----:B------:R-:W-:-:S02]  /*8b70*/  @!P1 IMAD.MOV.U32 R125, RZ, RZ, R158 ;  /* 0x000000ffff7d9224 */ /* 0x000fc400078e009e */
[----:B------:R-:W-:-:S03]  /*8b80*/  @!P5 IMAD.MOV.U32 R126, RZ, RZ, R97 ;  /* 0x000000ffff7ed224 */ /* 0x000fc600078e0061 */
[----:B------:R0:W2:Y:S01]  /*8b90*/  @!P1 LDG.E.U8 R148, desc[UR20][R124.64] ;  /* 0x000000147c949981 */ /* 0x0000a2000c1e1100 */
[----:B------:R-:W-:Y:S02]  /*8ba0*/  ISETP.GE.AND P1, PT, R91, UR22, PT ;  /* 0x000000165b007c0c */ /* 0x000fe4000bf26270 */
[----:B------:R-:W1:Y:S01]  /*8bb0*/  S2R R91, SR_TID.X ;  /* 0x00000000005b7919 */ /* 0x000e620000002100 */
[----:B------:R0:W2:Y:S02]  /*8bc0*/  @!P5 LDG.E.U8 R123, desc[UR20][R126.64] ;  /* 0x000000147e7bd981 */ /* 0x0000a4000c1e1100 */
[----:B0-----:R-:W-:Y:S02]  /*8bd0*/  PRMT R125, RZ, 0x7610, R125 ;  /* 0x00007610ff7d7816 */ /* 0x001fe4000000007d */
[----:B------:R-:W-:Y:S01]  /*8be0*/  PRMT R124, RZ, 0x7610, R124 ;  /* 0x00007610ff7c7816 */ /* 0x000fe2000000007c */
[----:B------:R-:W-:Y:S02]  /*8bf0*/  @!P4 IMAD.MOV.U32 R126, RZ, RZ, R45 ;  /* 0x000000ffff7ec224 */ /* 0x000fe400078e002d */
[----:B------:R-:W-:-:S05]  /*8c00*/  @!P4 IMAD.MOV.U32 R127, RZ, RZ, R47 ;  /* 0x000000ffff7fc224 */ /* 0x000fca00078e002f */
[----:B------:R0:W2:Y:S02]  /*8c10*/  @!P4 LDG.E.U8 R125, desc[UR20][R126.64] ;  /* 0x000000147e7dc981 */ /* 0x0000a4000c1e1100 */
[----:B0-----:R-:W-:Y:S02]  /*8c20*/  @!P2 IMAD.MOV.U32 R126, RZ, RZ, R75 ;  /* 0x000000ffff7ea224 */ /* 0x001fe400078e004b */
[----:B------:R-:W-:-:S05]  /*8c30*/  @!P2 IMAD.MOV.U32 R127, RZ, RZ, R76 ;  /* 0x000000ffff7fa224 */ /* 0x000fca00078e004c */
[----:B------:R0:W2:Y:S02]  /*8c40*/  @!P2 LDG.E.U8 R124, desc[UR20][R126.64] ;  /* 0x000000147e7ca981 */ /* 0x0000a4000c1e1100 */
[----:B0-----:R-:W0:Y:S01]  /*8c50*/  S2R R127, SR_TID.X ;  /* 0x00000000007f7919 */ /* 0x001e220000002100 */
[----:B-1----:R-:W-:-:S04]  /*8c60*/  SHF.R.U32.HI R91, RZ, 0x6, R91 ;  /* 0x00000006ff5b7819 */ /* 0x002fc8000001165b */
[----:B------:R-:W-:-:S04]  /*8c70*/  SGXT.U32 R91, R91, 0x1 ;  /* 0x000000015b5b781a */ /* 0x000fc80000000000 */
[----:B------:R-:W-:-:S04]  /*8c80*/  LOP3.LUT R91, R91, 0x44, RZ, 0xfc, !PT ;  /* 0x000000445b5b7812 */ /* 0x000fc800078efcff */
[----:B------:R-:W-:Y:S01]  /*8c90*/  ISETP.GE.AND P5, PT, R91, UR22, PT ;  /* 0x000000165b007c0c */ /* 0x000fe2000bfa6270 */
[----:B------:R-:W-:Y:S01]  /*8ca0*/  @!P0 IMAD.MOV.U32 R126, RZ, RZ, R110 ;  /* 0x000000ffff7e8224 */ /* 0x000fe200078e006e */
[----:B------:R-:W-:Y:S02]  /*8cb0*/  PRMT R129, RZ, 0x7610, R129 ;  /* 0x00007610ff817816 */ /* 0x000fe40000000081 */
[--C-:B0-----:R-:W-:Y:S02]  /*8cc0*/  SHF.R.U32.HI R91, RZ, 0x6, R127.reuse ;  /* 0x00000006ff5b7819 */ /* 0x101fe4000001167f */
[----:B------:R-:W-:-:S04]  /*8cd0*/  SHF.R.U32.HI R127, RZ, 0x6, R127 ;  /* 0x00000006ff7f7819 */ /* 0x000fc8000001167f */
[----:B------:R-:W-:-:S04]  /*8ce0*/  SGXT.U32 R127, R127, 0x1 ;  /* 0x000000017f7f781a */ /* 0x000fc80000000000 */
[----:B------:R-:W-:-:S04]  /*8cf0*/  LOP3.LUT R127, R127, 0x46, RZ, 0xfc, !PT ;  /* 0x000000467f7f7812 */ /* 0x000fc800078efcff */
[----:B------:R-:W-:Y:S01]  /*8d00*/  ISETP.GE.AND P4, PT, R127, UR22, PT ;  /* 0x000000167f007c0c */ /* 0x000fe2000bf86270 */
[----:B------:R-:W-:Y:S01]  /*8d10*/  @!P0 IMAD.MOV.U32 R127, RZ, RZ, R112 ;  /* 0x000000ffff7f8224 */ /* 0x000fe200078e0070 */
[----:B------:R-:W-:-:S04]  /*8d20*/  PRMT R130, RZ, 0x7610, R130 ;  /* 0x00007610ff827816 */ /* 0x000fc80000000082 */
[----:B------:R0:W2:Y:S01]  /*8d30*/  @!P0 LDG.E.U8 R129, desc[UR20][R126.64] ;  /* 0x000000147e818981 */ /* 0x0000a2000c1e1100 */
[----:B------:R-:W-:Y:S01]  /*8d40*/  SGXT.U32 R91, R91, 0x1 ;  /* 0x000000015b5b781a */ /* 0x000fe20000000000 */
[----:B0-----:R-:W-:Y:S02]  /*8d50*/  @!P1 IMAD.MOV.U32 R126, RZ, RZ, R46 ;  /* 0x000000ffff7e9224 */ /* 0x001fe400078e002e */
[----:B------:R-:W-:-:S05]  /*8d60*/  @!P1 IMAD.MOV.U32 R127, RZ, RZ, R48 ;  /* 0x000000ffff7f9224 */ /* 0x000fca00078e0030 */
[----:B------:R0:W2:Y:S01]  /*8d70*/  @!P1 LDG.E.U8 R130, desc[UR20][R126.64] ;  /* 0x000000147e829981 */ /* 0x0000a2000c1e1100 */
[----:B------:R-:W-:Y:S01]  /*8d80*/  LOP3.LUT R91, R91, 0x4a, RZ, 0xfc, !PT ;  /* 0x0000004a5b5b7812 */ /* 0x000fe200078efcff */
[----:B0-----:R-:W0:Y:S03]  /*8d90*/  S2R R127, SR_TID.X ;  /* 0x00000000007f7919 */ /* 0x001e260000002100 */
[----:B------:R-:W-:Y:S02]  /*8da0*/  ISETP.GE.AND P2, PT, R91, UR22, PT ;  /* 0x000000165b007c0c */ /* 0x000fe4000bf46270 */
[----:B------:R-:W1:Y:S01]  /*8db0*/  S2R R91, SR_TID.X ;  /* 0x00000000005b7919 */ /* 0x000e620000002100 */
[----:B------:R-:W-:Y:S01]  /*8dc0*/  PRMT R131, RZ, 0x7610, R131 ;  /* 0x00007610ff837816 */ /* 0x000fe20000000083 */
[----:B------:R-:W-:Y:S01]  /*8dd0*/  @!P5 IMAD.MOV.U32 R126, RZ, RZ, R77 ;  /* 0x000000ffff7ed224 */ /* 0x000fe200078e004d */
[----:B------:R-:W-:-:S02]  /*8de0*/  PRMT R132, RZ, 0x7610, R132 ;  /* 0x00007610ff847816 */ /* 0x000fc40000000084 */
[----:B0-----:R-:W-:-:S04]  /*8df0*/  SHF.R.U32.HI R127, RZ, 0x6, R127 ;  /* 0x00000006ff7f7819 */ /* 0x001fc8000001167f */
[----:B------:R-:W-:-:S04]  /*8e00*/  SGXT.U32 R127, R127, 0x1 ;  /* 0x000000017f7f781a */ /* 0x000fc80000000000 */
[----:B------:R-:W-:Y:S02]  /*8e10*/  LOP3.LUT R127, R127, 0x4c, RZ, 0xfc, !PT ;  /* 0x0000004c7f7f7812 */ /* 0x000fe400078efcff */
[----:B-1----:R-:W-:Y:S02]  /*8e20*/  LEA.HI R91, R91, 0x4e, RZ, 0x1a ;  /* 0x0000004e5b5b7811 */ /* 0x002fe400078fd0ff */
[----:B------:R-:W-:Y:S01]  /*8e30*/  ISETP.GE.AND P0, PT, R127, UR22, PT ;  /* 0x000000167f007c0c */ /* 0x000fe2000bf06270 */
[----:B------:R-:W-:Y:S01]  /*8e40*/  @!P5 IMAD.MOV.U32 R127, RZ, RZ, R79 ;  /* 0x000000ffff7fd224 */ /* 0x000fe200078e004f */
[----:B------:R-:W-:Y:S02]  /*8e50*/  ISETP.GE.AND P1, PT, R91, UR22, PT ;  /* 0x000000165b007c0c */ /* 0x000fe4000bf26270 */
[----:B------:R-:W0:Y:S02]  /*8e60*/  S2R R91, SR_TID.X ;  /* 0x00000000005b7919 */ /* 0x000e240000002100 */
[----:B------:R1:W2:Y:S01]  /*8e70*/  @!P5 LDG.E.U8 R131, desc[UR20][R126.64] ;  /* 0x000000147e83d981 */ /* 0x0002a2000c1e1100 */
[----:B------:R-:W-:Y:S01]  /*8e80*/  PRMT R133, RZ, 0x7610, R133 ;  /* 0x00007610ff857816 */ /* 0x000fe20000000085 */
[----:B-1----:R-:W-:-:S02]  /*8e90*/  @!P4 IMAD.MOV.U32 R126, RZ, RZ, R99 ;  /* 0x000000ffff7ec224 */ /* 0x002fc400078e0063 */
[----:B------:R-:W-:-:S05]  /*8ea0*/  @!P4 IMAD.MOV.U32 R127, RZ, RZ, R101 ;  /* 0x000000ffff7fc224 */ /* 0x000fca00078e0065 */
[----:B------:R1:W2:Y:S02]  /*8eb0*/  @!P4 LDG.E.U8 R132, desc[UR20][R126.64] ;  /* 0x000000147e84c981 */ /* 0x0002a4000c1e1100 */
[----:B-1----:R-:W-:Y:S02]  /*8ec0*/  @!P2 IMAD.MOV.U32 R126, RZ, RZ, R49 ;  /* 0x000000ffff7ea224 */ /* 0x002fe400078e0031 */
[----:B------:R-:W-:-:S05]  /*8ed0*/  @!P2 IMAD.MOV.U32 R127, RZ, RZ, R51 ;  /* 0x000000ffff7fa224 */ /* 0x000fca00078e0033 */
[----:B------:R1:W2:Y:S02]  /*8ee0*/  @!P2 LDG.E.U8 R133, desc[UR20][R126.64] ;  /* 0x000000147e85a981 */ /* 0x0002a4000c1e1100 */
[----:B-1----:R-:W1:Y:S01]  /*8ef0*/  S2R R127, SR_TID.X ;  /* 0x00000000007f7919 */ /* 0x002e620000002100 */
[----:B0-----:R-:W-:-:S04]  /*8f00*/  SHF.R.U32.HI R91, RZ, 0x6, R91 ;  /* 0x00000006ff5b7819 */ /* 0x001fc8000001165b */
[----:B------:R-:W-:-:S04]  /*8f10*/  SGXT.U32 R91, R91, 0x1 ;  /* 0x000000015b5b781a */ /* 0x000fc80000000000 */
[----:B------:R-:W-:-:S04]  /*8f20*/  LOP3.LUT R91, R91, 0x52, RZ, 0xfc, !PT ;  /* 0x000000525b5b7812 */ /* 0x000fc800078efcff */
[----:B------:R-:W-:Y:S01]  /*8f30*/  ISETP.GE.AND P5, PT, R91, UR22, PT ;  /* 0x000000165b007c0c */ /* 0x000fe2000bfa6270 */
[----:B------:R-:W-:Y:S01]  /*8f40*/  @!P0 IMAD.MOV.U32 R126, RZ, RZ, R78 ;  /* 0x000000ffff7e8224 */ /* 0x000fe200078e004e */
[----:B------:R-:W-:Y:S02]  /*8f50*/  PRMT R149, RZ, 0x7610, R149 ;  /* 0x00007610ff957816 */ /* 0x000fe40000000095 */
[--C-:B-1----:R-:W-:Y:S02]  /*8f60*/  SHF.R.U32.HI R91, RZ, 0x6, R127.reuse ;  /* 0x00000006ff5b7819 */ /* 0x102fe4000001167f */
[----:B------:R-:W-:Y:S02]  /*8f70*/  SHF.R.U32.HI R127, RZ, 0x6, R127 ;  /* 0x00000006ff7f7819 */ /* 0x000fe4000001167f */
[----:B------:R-:W-:Y:S02]  /*8f80*/  SGXT.U32 R91, R91, 0x1 ;  /* 0x000000015b5b781a */ /* 0x000fe40000000000 */
[----:B------:R-:W-:-:S02]  /*8f90*/  SGXT.U32 R127, R127, 0x1 ;  /* 0x000000017f7f781a */ /* 0x000fc40000000000 */
[----:B------:R-:W-:Y:S02]  /*8fa0*/  LOP3.LUT R91, R91, 0x56, RZ, 0xfc, !PT ;  /* 0x000000565b5b7812 */ /* 0x000fe400078efcff */
[----:B------:R-:W-:Y:S02]  /*8fb0*/  LOP3.LUT R127, R127, 0x54, RZ, 0xfc, !PT ;  /* 0x000000547f7f7812 */ /* 0x000fe400078efcff */
[----:B------:R-:W-:Y:S02]  /*8fc0*/  ISETP.GE.AND P2, PT, R91, UR22, PT ;  /* 0x000000165b007c0c */ /* 0x000fe4000bf46270 */
[----:B------:R-:W0:Y:S01]  /*8fd0*/  S2R R91, SR_TID.X ;  /* 0x00000000005b7919 */ /* 0x000e220000002100 */
[----:B------:R-:W-:Y:S01]  /*8fe0*/  ISETP.GE.AND P4, PT, R127, UR22, PT ;  /* 0x000000167f007c0c */ /* 0x000fe2000bf86270 */
[----:B------:R-:W-:Y:S01]  /*8ff0*/  @!P0 IMAD.MOV.U32 R127, RZ, RZ, R80 ;  /* 0x000000ffff7f8224 */ /* 0x000fe200078e0050 */
[----:B------:R-:W-:-:S04]  /*9000*/  PRMT R150, RZ, 0x7610, R150 ;  /* 0x00007610ff967816 */ /* 0x000fc80000000096 */
        /* <DEDUP_REMOVED lines=8> */
[----:B------:R-:W-:Y:S02]  /*9090*/  ISETP.GE.AND P1, PT, R91, UR22, PT ;  /* 0x000000165b007c0c */ /* 0x000fe4000bf26270 */
[----:B------:R-:W0:Y:S01]  /*90a0*/  S2R R91, SR_TID.X ;  /* 0x00000000005b7919 */ /* 0x000e220000002100 */
[----:B------:R-:W-:Y:S01]  /*90b0*/  PRMT R152, RZ, 0x7610, R152 ;  /* 0x00007610ff987816 */ /* 0x000fe20000000098 */
[----:B------:R-:W-:Y:S01]  /*90c0*/  @!P5 IMAD.MOV.U32 R126, RZ, RZ, R50 ;  /* 0x000000ffff7ed224 */ /* 0x000fe200078e0032 */
[----:B-1----:R-:W-:-:S04]  /*90d0*/  SHF.R.U32.HI R127, RZ, 0x6, R127 ;  /* 0x00000006ff7f7819 */ /* 0x002fc8000001167f */
[----:B------:R-:W-:-:S04]  /*90e0*/  SGXT.U32 R127, R127, 0x1 ;  /* 0x000000017f7f781a */ /* 0x000fc80000000000 */
[----:B------:R-:W-:-:S04]  /*90f0*/  LOP3.LUT R127, R127, 0x5a, RZ, 0xfc, !PT ;  /* 0x0000005a7f7f7812 */ /* 0x000fc800078efcff */
[----:B------:R-:W-:Y:S01]  /*9100*/  ISETP.GE.AND P0, PT, R127, UR22, PT ;  /* 0x000000167f007c0c */ /* 0x000fe2000bf06270 */
[----:B------:R-:W-:Y:S01]  /*9110*/  @!P5 IMAD.MOV.U32 R127, RZ, RZ, R52 ;  /* 0x000000ffff7fd224 */ /* 0x000fe200078e0034 */
[----:B------:R-:W-:-:S04]  /*9120*/  PRMT R153, RZ, 0x7610, R153 ;  /* 0x00007610ff997816 */ /* 0x000fc80000000099 */
[----:B------:R1:W2:Y:S01]  /*9130*/  @!P5 LDG.E.U8 R152, desc[UR20][R126.64] ;  /* 0x000000147e98d981 */ /* 0x0002a2000c1e1100 */
[----:B------:R-:W-:Y:S01]  /*9140*/  PRMT R154, RZ, 0x7610, R154 ;  /* 0x00007610ff9a7816 */ /* 0x000fe2000000009a */
[----:B-1----:R-:W-:Y:S02]  /*9150*/  @!P4 IMAD.MOV.U32 R126, RZ, RZ, R81 ;  /* 0x000000ffff7ec224 */ /* 0x002fe400078e0051 */
[----:B------:R-:W-:-:S05]  /*9160*/  @!P4 IMAD.MOV.U32 R127, RZ, RZ, R82 ;  /* 0x000000ffff7fc224 */ /* 0x000fca00078e0052 */
[----:B------:R1:W2:Y:S02]  /*9170*/  @!P4 LDG.E.U8 R153, desc[UR20][R126.64] ;  /* 0x000000147e99c981 */ /* 0x0002a4000c1e1100 */
[----:B-1----:R-:W-:Y:S02]  /*9180*/  @!P2 IMAD.MOV.U32 R126, RZ, RZ, R100 ;  /* 0x000000ffff7ea224 */ /* 0x002fe400078e0064 */
[----:B------:R-:W-:-:S05]  /*9190*/  @!P2 IMAD.MOV.U32 R127, RZ, RZ, R102 ;  /* 0x000000ffff7fa224 */ /* 0x000fca00078e0066 */
[----:B------:R0:W2:Y:S01]  /*91a0*/  @!P2 LDG.E.U8 R154, desc[UR20][R126.64] ;  /* 0x000000147e9aa981 */ /* 0x0000a2000c1e1100 */
[----:B------:R-:W-:Y:S02]  /*91b0*/  PRMT R159, RZ, 0x7610, R159 ;  /* 0x00007610ff9f7816 */ /* 0x000fe4000000009f */
[----:B0-----:R-:W-:Y:S01]  /*91c0*/  LEA.HI R127, R91, 0x5e, RZ, 0x1a ;  /* 0x0000005e5b7f7811 */ /* 0x001fe200078fd0ff */
[----:B------:R-:W-:-:S03]  /*91d0*/  @!P0 IMAD.MOV.U32 R126, RZ, RZ, R53 ;  /* 0x000000ffff7e8224 */ /* 0x000fc600078e0035 */
[----:B------:R-:W-:Y:S01]  /*91e0*/  ISETP.GE.AND P2, PT, R127, UR22, PT ;  /* 0x000000167f007c0c */ /* 0x000fe2000bf46270 */
[----:B------:R-:W-:Y:S01]  /*91f0*/  @!P0 IMAD.MOV.U32 R127, RZ, RZ, R54 ;  /* 0x000000ffff7f8224 */ /* 0x000fe200078e0036 */
[----:B------:R-:W-:-:S04]  /*9200*/  PRMT R160, RZ, 0x7610, R160 ;  /* 0x00007610ffa07816 */ /* 0x000fc800000000a0 */
[----:B------:R0:W2:Y:S01]  /*9210*/  @!P0 LDG.E.U8 R159, desc[UR20][R126.64] ;  /* 0x000000147e9f8981 */ /* 0x0000a2000c1e1100 */
[----:B------:R-:W-:Y:S01]  /*9220*/  PRMT R164, RZ, 0x7610, R164 ;  /* 0x00007610ffa47816 */ /* 0x000fe200000000a4 */
[----:B0-----:R-:W-:Y:S02]  /*9230*/  @!P1 IMAD.MOV.U32 R126, RZ, RZ, R83 ;  /* 0x000000ffff7e9224 */ /* 0x001fe400078e0053 */
[----:B------:R-:W-:-:S05]  /*9240*/  @!P1 IMAD.MOV.U32 R127, RZ, RZ, R85 ;  /* 0x000000ffff7f9224 */ /* 0x000fca00078e0055 */
[----:B------:R0:W2:Y:S02]  /*9250*/  @!P1 LDG.E.U8 R160, desc[UR20][R126.64] ;  /* 0x000000147ea09981 */ /* 0x0000a4000c1e1100 */
[----:B0-----:R-:W-:Y:S02]  /*9260*/  @!P2 IMAD.MOV.U32 R126, RZ, RZ, R115 ;  /* 0x000000ffff7ea224 */ /* 0x001fe400078e0073 */
[----:B------:R-:W-:-:S05]  /*9270*/  @!P2 IMAD.MOV.U32 R127, RZ, RZ, R116 ;  /* 0x000000ffff7fa224 */ /* 0x000fca00078e0074 */
[----:B------:R0:W2:Y:S02]  /*9280*/  @!P2 LDG.E.U8 R164, desc[UR20][R126.64] ;  /* 0x000000147ea4a981 */ /* 0x0000a4000c1e1100 */
[----:B0-----:R-:W0:Y:S01]  /*9290*/  S2R R127, SR_TID.X ;  /* 0x00000000007f7919 */ /* 0x001e220000002100 */
[----:B------:R-:W-:-:S04]  /*92a0*/  SHF.R.U32.HI R91, RZ, 0x6, R91 ;  /* 0x00000006ff5b7819 */ /* 0x000fc8000001165b */
[----:B------:R-:W-:-:S04]  /*92b0*/  SGXT.U32 R91, R91, 0x1 ;  /* 0x000000015b5b781a */ /* 0x000fc80000000000 */
[----:B------:R-:W-:-:S04]  /*92c0*/  LOP3.LUT R91, R91, 0x62, RZ, 0xfc, !PT ;  /* 0x000000625b5b7812 */ /* 0x000fc800078efcff */
[----:B------:R-:W-:Y:S02]  /*92d0*/  ISETP.GE.AND P0, PT, R91, UR22, PT ;  /* 0x000000165b007c0c */ /* 0x000fe4000bf06270 */
[----:B0-----:R-:W-:-:S04]  /*92e0*/  SHF.R.U32.HI R127, RZ, 0x6, R127 ;  /* 0x00000006ff7f7819 */ /* 0x001fc8000001167f */
[----:B------:R-:W-:-:S04]  /*92f0*/  SGXT.U32 R127, R127, 0x1 ;  /* 0x000000017f7f781a */ /* 0x000fc80000000000 */
[----:B------:R-:W-:-:S04]  /*9300*/  LOP3.LUT R127, R127, 0x64, RZ, 0xfc, !PT ;  /* 0x000000647f7f7812 */ /* 0x000fc800078efcff */
[----:B------:R-:W-:Y:S01]  /*9310*/  ISETP.GE.AND P1, PT, R127, UR22, PT ;  /* 0x000000167f007c0c */ /* 0x000fe2000bf26270 */
[----:B------:R-:W-:Y:S01]  /*9320*/  @!P0 IMAD.MOV.U32 R126, RZ, RZ, R55 ;  /* 0x000000ffff7e8224 */ /* 0x000fe200078e0037 */
[----:B------:R-:W-:Y:S01]  /*9330*/  PRMT R166, RZ, 0x7610, R166 ;  /* 0x00007610ffa67816 */ /* 0x000fe200000000a6 */
[----:B------:R-:W-:Y:S01]  /*9340*/  @!P0 IMAD.MOV.U32 R127, RZ, RZ, R57 ;  /* 0x000000ffff7f8224 */ /* 0x000fe200078e0039 */
[----:B------:R-:W-:Y:S01]  /*9350*/  PRMT R168, RZ, 0x7610, R168 ;  /* 0x00007610ffa87816 */ /* 0x000fe200000000a8 */
[----:B------:R-:W0:Y:S03]  /*9360*/  S2R R91, SR_TID.X ;  /* 0x00000000005b7919 */ /* 0x000e260000002100 */
[----:B------:R1:W2:Y:S05]  /*9370*/  @!P0 LDG.E.U8 R166, desc[UR20][R126.64] ;  /* 0x000000147ea68981 */ /* 0x0002aa000c1e1100 */
[----:B-1----:R-:W-:-:S02]  /*9380*/  @!P1 IMAD.MOV.U32 R126, RZ, RZ, R84 ;  /* 0x000000ffff7e9224 */ /* 0x002fc400078e0054 */
        /* <DEDUP_REMOVED lines=8> */
[----:B-1----:R-:W-:-:S04]  /*9410*/  SHF.R.U32.HI R127, RZ, 0x6, R127 ;  /* 0x00000006ff7f7819 */ /* 0x002fc8000001167f */
[----:B------:R-:W-:-:S04]  /*9420*/  SGXT.U32 R127, R127, 0x1 ;  /* 0x000000017f7f781a */ /* 0x000fc80000000000 */
[----:B------:R-:W-:-:S04]  /*9430*/  LOP3.LUT R127, R127, 0x6a, RZ, 0xfc, !PT ;  /* 0x0000006a7f7f7812 */ /* 0x000fc800078efcff */
[----:B------:R-:W-:Y:S01]  /*9440*/  ISETP.GE.AND P1, PT, R127, UR22, PT ;  /* 0x000000167f007c0c */ /* 0x000fe2000bf26270 */
[----:B------:R-:W-:Y:S01]  /*9450*/  @!P0 IMAD.MOV.U32 R126, RZ, RZ, R103 ;  /* 0x000000ffff7e8224 */ /* 0x000fe200078e0067 */
[----:B------:R-:W-:Y:S01]  /*9460*/  PRMT R170, RZ, 0x7610, R170 ;  /* 0x00007610ffaa7816 */ /* 0x000fe200000000aa */
[----:B------:R-:W-:Y:S01]  /*9470*/  @!P0 IMAD.MOV.U32 R127, RZ, RZ, R104 ;  /* 0x000000ffff7f8224 */ /* 0x000fe200078e0068 */
[----:B------:R-:W-:-:S04]  /*9480*/  PRMT R172, RZ, 0x7610, R172 ;  /* 0x00007610ffac7816 */ /* 0x000fc800000000ac */
[----:B------:R1:W2:Y:S05]  /*9490*/  @!P0 LDG.E.U8 R170, desc[UR20][R126.64] ;  /* 0x000000147eaa8981 */ /* 0x0002aa000c1e1100 */
        /* <DEDUP_REMOVED lines=8> */
[----:B------:R-:W-:Y:S02]  /*9520*/  PRMT R174, RZ, 0x7610, R174 ;  /* 0x00007610ffae7816 */ /* 0x000fe400000000ae */
[----:B-1----:R-:W-:-:S04]  /*9530*/  LEA.HI R127, R127, 0x6e, RZ, 0x1a ;  /* 0x0000006e7f7f7811 */ /* 0x002fc800078fd0ff */
[----:B------:R-:W-:-:S05]  /*9540*/  ISETP.GE.AND P1, PT, R127, UR22, PT ;  /* 0x000000167f007c0c */ /* 0x000fca000bf26270 */
[----:B------:R-:W-:Y:S02]  /*9550*/  @!P0 IMAD.MOV.U32 R126, RZ, RZ, R87 ;  /* 0x000000ffff7e8224 */ /* 0x000fe400078e0057 */
[----:B------:R-:W-:Y:S01]  /*9560*/  @!P0 IMAD.MOV.U32 R127, RZ, RZ, R88 ;  /* 0x000000ffff7f8224 */ /* 0x000fe200078e0058 */
[----:B------:R-:W-:Y:S01]  /*9570*/  PRMT R176, RZ, 0x7610, R176 ;  /* 0x00007610ffb07816 */ /* 0x000fe200000000b0 */
[----:B------:R-:W0:Y:S03]  /*9580*/  S2R R91, SR_TID.X ;  /* 0x00000000005b7919 */ /* 0x000e260000002100 */
        /* <DEDUP_REMOVED lines=9> */
[----:B-1----:R-:W-:-:S04]  /*9620*/  SHF.R.U32.HI R127, RZ, 0x6, R127 ;  /* 0x00000006ff7f7819 */ /* 0x002fc8000001167f */
        /* <DEDUP_REMOVED lines=11> */
[----:B------:R1:W3:Y:S02]  /*96e0*/  @!P1 LDG.E.U8 R180, desc[UR20][R126.64] ;  /* 0x000000147eb49981 */ /* 0x0002e4000c1e1100 */
        /* <DEDUP_REMOVED lines=14> */
[----:B------:R1:W3:Y:S05]  /*97d0*/  @!P0 LDG.E.U8 R182, desc[UR20][R126.64] ;  /* 0x000000147eb68981 */ /* 0x0002ea000c1e1100 */
[----:B-1----:R-:W-:Y:S02]  /*97e0*/  @!P1 IMAD.MOV.U32 R126, RZ, RZ, R171 ;  /* 0x000000ffff7e9224 */ /* 0x002fe400078e00ab */
        /* <DEDUP_REMOVED lines=8> */
[----:B------:R-:W-:Y:S02]  /*9870*/  PRMT R186, RZ, 0x7610, R186 ;  /* 0x00007610ffba7816 */ /* 0x000fe400000000ba */
[----:B-1----:R-:W-:-:S04]  /*9880*/  LEA.HI R127, R127, 0x7e, RZ, 0x1a ;  /* 0x0000007e7f7f7811 */ /* 0x002fc800078fd0ff */
[----:B------:R-:W-:-:S04]  /*9890*/  ISETP.GE.AND P1, PT, R127, UR22, PT ;  /* 0x000000167f007c0c */ /* 0x000fc8000bf26270 */
[----:B------:R-:W-:Y:S02]  /*98a0*/  @!P0 IMAD.MOV.U32 R126, RZ, RZ, R175 ;  /* 0x000000ffff7e8224 */ /* 0x000fe400078e00af */
[----:B------:R-:W-:Y:S01]  /*98b0*/  @!P0 IMAD.MOV.U32 R127, RZ, RZ, R173 ;  /* 0x000000ffff7f8224 */ /* 0x000fe200078e00ad */
[----:B------:R-:W-:-:S04]  /*98c0*/  PRMT R188, RZ, 0x7610, R188 ;  /* 0x00007610ffbc7816 */ /* 0x000fc800000000bc */
[----:B------:R1:W3:Y:S02]  /*98d0*/  @!P0 LDG.E.U8 R186, desc[UR20][R126.64] ;  /* 0x000000147eba8981 */ /* 0x0002e4000c1e1100 */
[----:B-1----:R-:W-:Y:S02]  /*98e0*/  @!P1 IMAD.MOV.U32 R126, RZ, RZ, R179 ;  /* 0x000000ffff7e9224 */ /* 0x002fe400078e00b3 */
[----:B------:R-:W-:Y:S01]  /*98f0*/  @!P1 IMAD.MOV.U32 R127, RZ, RZ, R177 ;  /* 0x000000ffff7f9224 */ /* 0x000fe200078e00b1 */
[----:B0-----:R-:W-:-:S04]  /*9900*/  LOP3.LUT R91, R91, 0x7f, RZ, 0xc0, !PT ;  /* 0x0000007f5b5b7812 */ /* 0x001fc800078ec0ff */
[----:B------:R0:W3:Y:S01]  /*9910*/  @!P1 LDG.E.U8 R188, desc[UR20][R126.64] ;  /* 0x000000147ebc9981 */ /* 0x0000e2000c1e1100 */
[----:B------:R-:W-:Y:S01]  /*9920*/  BAR.SYNC.DEFER_BLOCKING 0x0 ;  /* 0x0000000000007b1d */ /* 0x000fe20000010000 */
[----:B------:R-:W-:Y:S02]  /*9930*/  ISETP.GE.AND P0, PT, R91, UR22, PT ;  /* 0x000000165b007c0c */ /* 0x000fe4000bf06270 */
[----:B------:R-:W-:Y:S02]  /*9940*/  PRMT R190, RZ, 0x7610, R190 ;  /* 0x00007610ffbe7816 */ /* 0x000fe400000000be */
[----:B------:R-:W-:-:S09]  /*9950*/  PRMT R192, RZ, 0x7610, R192 ;  /* 0x00007610ffc07816 */ /* 0x000fd200000000c0 */
[----:B0-----:R-:W-:Y:S02]  /*9960*/  @!P0 IMAD.MOV.U32 R126, RZ, RZ, R183 ;  /* 0x000000ffff7e8224 */ /* 0x001fe400078e00b7 */
[----:B------:R-:W-:Y:S01]  /*9970*/  @!P0 IMAD.MOV.U32 R127, RZ, RZ, R181 ;  /* 0x000000ffff7f8224 */ /* 0x000fe200078e00b5 */
[----:B------:R-:W-:-:S04]  /*9980*/  PRMT R194, RZ, 0x7610, R194 ;  /* 0x00007610ffc27816 */ /* 0x000fc800000000c2 */
[----:B------:R0:W3:Y:S02]  /*9990*/  @!P0 LDG.E.U8 R190, desc[UR20][R126.64] ;  /* 0x000000147ebe8981 */ /* 0x0000e4000c1e1100 */
[----:B0-----:R-:W-:Y:S02]  /*99a0*/  @!P0 IMAD.MOV.U32 R126, RZ, RZ, R209 ;  /* 0x000000ffff7e8224 */ /* 0x001fe400078e00d1 */
[----:B------:R-:W-:-:S05]  /*99b0*/  @!P0 IMAD.MOV.U32 R127, RZ, RZ, R208 ;  /* 0x000000ffff7f8224 */ /* 0x000fca00078e00d0 */
[----:B------:R0:W3:Y:S01]  /*99c0*/  @!P0 LDG.E.U8 R192, desc[UR20][R126.64] ;  /* 0x000000147ec08981 */ /* 0x0000e2000c1e1100 */
[----:B------:R-:W-:Y:S01]  /*99d0*/  PRMT R196, RZ, 0x7610, R196 ;  /* 0x00007610ffc47816 */ /* 0x000fe200000000c4 */
        /* <DEDUP_REMOVED lines=14> */
[----:B------:R0:W3:Y:S04]  /*9ac0*/  @!P0 LDG.E.U8 R200, desc[UR20][R126.64] ;  /* 0x000000147ec88981 */ /* 0x0000e8000c1e1100 */
[----:B------:R1:W-:Y:S01]  /*9ad0*/  STS.U8 [R91+UR9+0x2000], R147 ;  /* 0x002000935b007988 */ /* 0x0003e20008000009 */
[----:B0-----:R-:W-:Y:S02]  /*9ae0*/  @!P0 IMAD.MOV.U32 R126, RZ, RZ, R227 ;  /* 0x000000ffff7e8224 */ /* 0x001fe400078e00e3 */
[----:B------:R-:W-:Y:S01]  /*9af0*/  @!P0 IMAD.MOV.U32 R127, RZ, RZ, R226 ;  /* 0x000000ffff7f8224 */ /* 0x000fe200078e00e2 */
[----:B-1----:R-:W-:-:S04]  /*9b00*/  PRMT R147, RZ, 0x7610, R147 ;  /* 0x00007610ff937816 */ /* 0x002fc80000000093 */
[----:B------:R0:W3:Y:S04]  /*9b10*/  @!P0 LDG.E.U8 R202, desc[UR20][R126.64] ;  /* 0x000000147eca8981 */ /* 0x0000e8000c1e1100 */
[----:B------:R1:W-:Y:S01]  /*9b20*/  STS.U8 [R91+UR9+0x2200], R146 ;  /* 0x002200925b007988 */ /* 0x0003e20008000009 */
[----:B0-----:R-:W-:Y:S02]  /*9b30*/  @!P0 IMAD.MOV.U32 R126, RZ, RZ, R245 ;  /* 0x000000ffff7e8224 */ /* 0x001fe400078e00f5 */
[----:B------:R-:W-:Y:S01]  /*9b40*/  @!P0 IMAD.MOV.U32 R127, RZ, RZ, R244 ;  /* 0x000000ffff7f8224 */ /* 0x000fe200078e00f4 */
[----:B-1----:R-:W-:-:S04]  /*9b50*/  PRMT R146, RZ, 0x7610, R146 ;  /* 0x00007610ff927816 */ /* 0x002fc80000000092 */
[----:B------:R0:W3:Y:S04]  /*9b60*/  @!P0 LDG.E.U8 R147, desc[UR20][R126.64] ;  /* 0x000000147e938981 */ /* 0x0000e8000c1e1100 */
[----:B--2---:R1:W-:Y:S01]  /*9b70*/  STS.U8 [R91+UR9+0x2400], R145 ;  /* 0x002400915b007988 */ /* 0x0043e20008000009 */
[----:B0-----:R-:W-:Y:S02]  /*9b80*/  @!P0 IMAD.MOV.U32 R126, RZ, RZ, R191 ;  /* 0x000000ffff7e8224 */ /* 0x001fe400078e00bf */
[----:B------:R-:W-:Y:S01]  /*9b90*/  @!P0 IMAD.MOV.U32 R127, RZ, RZ, R189 ;  /* 0x000000ffff7f8224 */ /* 0x000fe200078e00bd */
[----:B-1----:R-:W-:-:S04]  /*9ba0*/  PRMT R145, RZ, 0x7610, R145 ;  /* 0x00007610ff917816 */ /* 0x002fc80000000091 */
[----:B------:R0:W2:Y:S04]  /*9bb0*/  @!P0 LDG.E.U8 R146, desc[UR20][R126.64] ;  /* 0x000000147e928981 */ /* 0x0000a8000c1e1100 */
[----:B------:R1:W-:Y:S01]  /*9bc0*/  STS.U8 [R91+UR9+0x2600], R144 ;  /* 0x002600905b007988 */ /* 0x0003e20008000009 */
        /* <DEDUP_REMOVED lines=63> */
[----:B------:R0:W2:Y:S02]  /*9fc0*/  @!P0 LDG.E.U8 R151, desc[UR20][R126.64] ;  /* 0x000000147e978981 */ /* 0x0000a4000c1e1100 */
[----:B0-----:R-:W-:Y:S02]  /*9fd0*/  @!P0 IMAD.MOV.U32 R126, RZ, RZ, R235 ;  /* 0x000000ffff7e8224 */ /* 0x001fe400078e00eb */
[----:B------:R-:W-:-:S05]  /*9fe0*/  @!P0 IMAD.MOV.U32 R127, RZ, RZ, R234 ;  /* 0x000000ffff7f8224 */ /* 0x000fca00078e00ea */
[----:B------:R0:W2:Y:S04]  /*9ff0*/  @!P0 LDG.E.U8 R148, desc[UR20][R126.64] ;  /* 0x000000147e948981 */ /* 0x0000a8000c1e1100 */
[----:B------:R-:W0:Y:S01]  /*a000*/  LDL R127, [R1] ;  /* 0x00000000017f7983 */ /* 0x000e220000100800 */
[----:B------:R-:W-:-:S05]  /*a010*/  LOP3.LUT R91, R91, 0x10, RZ, 0x3c, !PT ;  /* 0x000000105b5b7812 */ /* 0x000fca00078e3cff */
[----:B------:R1:W-:Y:S04]  /*a020*/  STS.U8 [R91+UR9+0x2080], R236 ;  /* 0x002080ec5b007988 */ /* 0x0003e80008000009 */
[----:B------:R4:W-:Y:S01]  /*a030*/  STS.U8 [R91+UR9+0x2280], R238 ;  /* 0x002280ee5b007988 */ /* 0x0009e20008000009 */
[----:B-1----:R-:W-:Y:S02]  /*a040*/  PRMT R236, RZ, 0x7610, R236 ;  /* 0x00007610ffec7816 */ /* 0x002fe400000000ec */
[----:B----4-:R-:W-:Y:S01]  /*a050*/  PRMT R238, RZ, 0x7610, R238 ;  /* 0x00007610ffee7816 */ /* 0x010fe200000000ee */
[----:B------:R1:W-:Y:S04]  /*a060*/  STS.U8 [R91+UR9+0x2480], R167 ;  /* 0x002480a75b007988 */ /* 0x0003e80008000009 */
[----:B------:R4:W-:Y:S01]  /*a070*/  STS.U8 [R91+UR9+0x2680], R163 ;  /* 0x002680a35b007988 */ /* 0x0009e20008000009 */
[----:B-1----:R-:W-:-:S02]  /*a080*/  PRMT R167, RZ, 0x7610, R167 ;  /* 0x00007610ffa77816 */ /* 0x002fc400000000a7 */
[----:B----4-:R-:W-:Y:S01]  /*a090*/  PRMT R163, RZ, 0x7610, R163 ;  /* 0x00007610ffa37816 */ /* 0x010fe200000000a3 */
[----:B0-----:R-:W-:Y:S02]  /*a0a0*/  @!P0 IMAD.MOV.U32 R126, RZ, RZ, R127 ;  /* 0x000000ffff7e8224 */ /* 0x001fe400078e007f */
[----:B------:R-:W-:-:S05]  /*a0b0*/  @!P0 IMAD.MOV.U32 R127, RZ, RZ, R252 ;  /* 0x000000ffff7f8224 */ /* 0x000fca00078e00fc */
[----:B------:R0:W4:Y:S02]  /*a0c0*/  @!P0 LDG.E.U8 R236, desc[UR20][R126.64] ;  /* 0x000000147eec8981 */ /* 0x000124000c1e1100 */
[----:B0-----:R-:W-:Y:S02]  /*a0d0*/  @!P0 IMAD.MOV.U32 R126, RZ, RZ, R205 ;  /* 0x000000ffff7e8224 */ /* 0x001fe400078e00cd */
[----:B------:R-:W-:-:S05]  /*a0e0*/  @!P0 IMAD.MOV.U32 R127, RZ, RZ, R204 ;  /* 0x000000ffff7f8224 */ /* 0x000fca00078e00cc */
[----:B------:R0:W2:Y:S02]  /*a0f0*/  @!P0 LDG.E.U8 R238, desc[UR20][R126.64] ;  /* 0x000000147eee8981 */ /* 0x0000a4000c1e1100 */
[----:B0-----:R-:W-:Y:S02]  /*a100*/  @!P0 IMAD.MOV.U32 R126, RZ, RZ, R221 ;  /* 0x000000ffff7e8224 */ /* 0x001fe400078e00dd */
[----:B------:R-:W-:-:S05]  /*a110*/  @!P0 IMAD.MOV.U32 R127, RZ, RZ, R220 ;  /* 0x000000ffff7f8224 */ /* 0x000fca00078e00dc */
[----:B------:R0:W2:Y:S02]  /*a120*/  @!P0 LDG.E.U8 R167, desc[UR20][R126.64] ;  /* 0x000000147ea78981 */ /* 0x0000a4000c1e1100 */
[----:B0-----:R-:W-:Y:S02]  /*a130*/  @!P0 IMAD.MOV.U32 R126, RZ, RZ, R239 ;  /* 0x000000ffff7e8224 */ /* 0x001fe400078e00ef */
[----:B------:R-:W-:-:S05]  /*a140*/  @!P0 IMAD.MOV.U32 R127, RZ, RZ, R237 ;  /* 0x000000ffff7f8224 */ /* 0x000fca00078e00ed */
[----:B------:R0:W2:Y:S04]  /*a150*/  @!P0 LDG.E.U8 R163, desc[UR20][R126.64] ;  /* 0x000000147ea38981 */ /* 0x0000a8000c1e1100 */
[----:B------:R-:W0:Y:S04]  /*a160*/  LDL R126, [R1+0x4] ;  /* 0x00000400017e7983 */ /* 0x000e280000100800 */
[----:B------:R-:W0:Y:S04]  /*a170*/  LDL R127, [R1+0x8] ;  /* 0x00000800017f7983 */ /* 0x000e280000100800 */
[----:B------:R1:W-:Y:S04]  /*a180*/  STS.U8 [R91+UR9+0x2880], R161 ;  /* 0x002880a15b007988 */ /* 0x0003e80008000009 */
[----:B------:R3:W-:Y:S01]  /*a190*/  STS.U8 [R91+UR9+0x2a80], R128 ;  /* 0x002a80805b007988 */ /* 0x0007e20008000009 */
[----:B-1----:R-:W-:-:S02]  /*a1a0*/  PRMT R161, RZ, 0x7610, R161 ;  /* 0x00007610ffa17816 */ /* 0x002fc400000000a1 */
[----:B---3--:R-:W-:Y:S01]  /*a1b0*/  PRMT R128, RZ, 0x7610, R128 ;  /* 0x00007610ff807816 */ /* 0x008fe20000000080 */
[----:B------:R1:W-:Y:S04]  /*a1c0*/  STS.U8 [R91+UR9+0x2c80], R122 ;  /* 0x002c807a5b007988 */ /* 0x0003e80008000009 */
[----:B------:R3:W-:Y:S01]  /*a1d0*/  STS.U8 [R91+UR9+0x2e80], R125 ;  /* 0x002e807d5b007988 */ /* 0x0007e20008000009 */
[----:B-1----:R-:W-:Y:S02]  /*a1e0*/  PRMT R122, RZ, 0x7610, R122 ;  /* 0x00007610ff7a7816 */ /* 0x002fe4000000007a */
[----:B---3--:R-:W-:Y:S02]  /*a1f0*/  PRMT R125, RZ, 0x7610, R125 ;  /* 0x00007610ff7d7816 */ /* 0x008fe4000000007d */
[----:B0-----:R-:W-:-:S04]  /*a200*/  @!P0 LOP3.LUT R127, R127, R126, RZ, 0x3c, !PT ;  /* 0x0000007e7f7f8212 */ /* 0x001fc800078e3cff */
[----:B------:R-:W-:-:S04]  /*a210*/  @!P0 LOP3.LUT R126, R127, R126, RZ, 0x3c, !PT ;  /* 0x0000007e7f7e8212 */ /* 0x000fc800078e3cff */
[----:B------:R-:W-:-:S05]  /*a220*/  @!P0 LOP3.LUT R127, R127, R126, RZ, 0x3c, !PT ;  /* 0x0000007e7f7f8212 */ /* 0x000fca00078e3cff */
[----:B------:R0:W3:Y:S02]  /*a230*/  @!P0 LDG.E.U8 R161, desc[UR20][R126.64] ;  /* 0x000000147ea18981 */ /* 0x0000e4000c1e1100 */
        /* <DEDUP_REMOVED lines=11> */
[----:B------:R1:W-:Y:S02]  /*a2f0*/  STS.U8 [R91+UR9+0x3080], R130 ;  /* 0x003080825b007988 */ /* 0x0003e40008000009 */
[----:B-1----:R-:W-:-:S02]  /*a300*/  PRMT R130, RZ, 0x7610, R130 ;  /* 0x00007610ff827816 */ /* 0x002fc40000000082 */
[----:B------:R1:W-:Y:S02]  /*a310*/  STS.U8 [R91+UR9+0x3280], R133 ;  /* 0x003280855b007988 */ /* 0x0003e40008000009 */
[----:B-1----:R-:W1:Y:S01]  /*a320*/  S2R R133, SR_TID.X ;  /* 0x0000000000857919 */ /* 0x002e620000002100 */
[----:B0-----:R-:W-:-:S04]  /*a330*/  @!P0 LOP3.LUT R127, R127, R126, RZ, 0x3c, !PT ;  /* 0x0000007e7f7f8212 */ /* 0x001fc800078e3cff */
[----:B------:R-:W-:-:S04]  /*a340*/  @!P0 LOP3.LUT R126, R127, R126, RZ, 0x3c, !PT ;  /* 0x0000007e7f7e8212 */ /* 0x000fc800078e3cff */
[----:B------:R-:W-:-:S05]  /*a350*/  @!P0 LOP3.LUT R127, R127, R126, RZ, 0x3c, !PT ;  /* 0x0000007e7f7f8212 */ /* 0x000fca00078e3cff */
[----:B------:R0:W2:Y:S04]  /*a360*/  @!P0 LDG.E.U8 R130, desc[UR20][R126.64] ;  /* 0x000000147e828981 */ /* 0x0000a8000c1e1100 */
[----:B------:R-:W2:Y:S01]  /*a370*/  LDL.LU R126, [R1+0x18] ;  /* 0x00001800017e7983 */ /* 0x000ea20000300800 */
[----:B0-----:R-:W0:Y:S01]  /*a380*/  S2R R127, SR_TID.X ;  /* 0x00000000007f7919 */ /* 0x001e220000002100 */
[----:B-1----:R-:W-:Y:S02]  /*a390*/  LOP3.LUT R133, R133, 0x7f, RZ, 0xc0, !PT ;  /* 0x0000007f85857812 */ /* 0x002fe400078ec0ff */
[----:B------:R1:W5:Y:S02]  /*a3a0*/  LDL.LU R91, [R1+0x40] ;  /* 0x00004000015b7983 */ /* 0x0003640000300800 */
[----:B------:R-:W-:-:S05]  /*a3b0*/  LOP3.LUT R133, R133, 0x10, RZ, 0x3c, !PT ;  /* 0x0000001085857812 */ /* 0x000fca00078e3cff */
[----:B------:R-:W-:Y:S04]  /*a3c0*/  STS.U8 [R133+UR9+0x3480], R152 ;  /* 0x0034809885007988 */ /* 0x000fe80008000009 */
[----:B------:R0:W-:Y:S02]  /*a3d0*/  STS.U8 [R133+UR9+0x3680], R159 ;  /* 0x0036809f85007988 */ /* 0x0001e40008000009 */
[----:B0-----:R-:W-:-:S04]  /*a3e0*/  LOP3.LUT R127, R127, 0x7f, RZ, 0xc0, !PT ;  /* 0x0000007f7f7f7812 */ /* 0x001fc800078ec0ff */
[C---:B------:R-:W-:Y:S02]  /*a3f0*/  LOP3.LUT R159, R127.reuse, 0x10, RZ, 0x3c, !PT ;  /* 0x000000107f9f7812 */ /* 0x040fe400078e3cff */
[----:B------:R-:W-:-:S03]  /*a400*/  LOP3.LUT R152, R127, 0x20, RZ, 0x3c, !PT ;  /* 0x000000207f987812 */ /* 0x000fc600078e3cff */
[----:B------:R-:W-:Y:S04]  /*a410*/  STS.U8 [R159+UR9+0x3880], R166 ;  /* 0x003880a69f007988 */ /* 0x000fe80008000009 */
[----:B------:R-:W-:Y:S04]  /*a420*/  STS.U8 [R159+UR9+0x3a80], R172 ;  /* 0x003a80ac9f007988 */ /* 0x000fe80008000009 */
[----:B------:R-:W-:Y:S04]  /*a430*/  STS.U8 [R159+UR9+0x3c80], R178 ;  /* 0x003c80b29f007988 */ /* 0x000fe80008000009 */
[----:B------:R-:W-:Y:S01]  /*a440*/  STS.U8 [R159+UR9+0x3e80], R184 ;  /* 0x003e80b89f007988 */ /* 0x000fe20008000009 */
[----:B------:R-:W-:-:S03]  /*a450*/  LOP3.LUT R133, R127, 0x30, RZ, 0x3c, !PT ;  /* 0x000000307f857812 */ /* 0x000fc600078e3cff */
[----:B--2---:R-:W-:Y:S04]  /*a460*/  STS.U8 [R152+UR9+0x2100], R126 ;  /* 0x0021007e98007988 */ /* 0x004fe80008000009 */
[----:B------:R0:W-:Y:S04]  /*a470*/  STS.U8 [R152+UR9+0x2300], R92 ;  /* 0x0023005c98007988 */ /* 0x0001e80008000009 */
[----:B------:R2:W-:Y:S04]  /*a480*/  STS.U8 [R152+UR9+0x2500], R61 ;  /* 0x0025003d98007988 */ /* 0x0005e80008000009 */
[----:B------:R0:W-:Y:S04]  /*a490*/  STS.U8 [R152+UR9+0x2700], R62 ;  /* 0x0027003e98007988 */ /* 0x0001e80008000009 */
[----:B------:R-:W-:Y:S04]  /*a4a0*/  STS.U8 [R152+UR9+0x2900], R162 ;  /* 0x002900a298007988 */ /* 0x000fe80008000009 */
        /* <DEDUP_REMOVED lines=9> */
[----:B0-----:R1:W5:Y:S04]  /*a540*/  LDL.LU R92, [R1+0x3c] ;  /* 0x00003c00015c7983 */ /* 0x0013680000300800 */
[----:B------:R-:W-:Y:S04]  /*a550*/  STS.U8 [R152+UR9+0x3d00], R180 ;  /* 0x003d00b498007988 */ /* 0x000fe80008000009 */
[----:B--2---:R1:W5:Y:S04]  /*a560*/  LDL.LU R61, [R1+0x38] ;  /* 0x00003800013d7983 */ /* 0x0043680000300800 */
[----:B------:R-:W-:Y:S04]  /*a570*/  STS.U8 [R152+UR9+0x3f00], R186 ;  /* 0x003f00ba98007988 */ /* 0x000fe80008000009 */
[----:B------:R1:W5:Y:S04]  /*a580*/  LDL.LU R62, [R1+0x34] ;  /* 0x00003400013e7983 */ /* 0x0003680000300800 */
[----:B------:R0:W-:Y:S04]  /*a590*/  STS.U8 [R133+UR9+0x2180], R31 ;  /* 0x0021801f85007988 */ /* 0x0001e80008000009 */
[----:B------:R2:W-:Y:S04]  /*a5a0*/  STS.U8 [R133+UR9+0x2380], R32 ;  /* 0x0023802085007988 */ /* 0x0005e80008000009 */
[----:B------:R1:W-:Y:S04]  /*a5b0*/  STS.U8 [R133+UR9+0x2580], R0 ;  /* 0x0025800085007988 */ /* 0x0003e80008000009 */
[----:B0-----:R0:W5:Y:S04]  /*a5c0*/  LDL.LU R31, [R1+0x30] ;  /* 0x00003000011f7983 */ /* 0x0011680000300800 */
[----:B--2---:R0:W5:Y:S04]  /*a5d0*/  LDL.LU R32, [R1+0x2c] ;  /* 0x00002c0001207983 */ /* 0x0041680000300800 */
[----:B-1----:R0:W5:Y:S04]  /*a5e0*/  LDL.LU R0, [R1+0x28] ;  /* 0x0000280001007983 */ /* 0x0021680000300800 */
[----:B------:R1:W-:Y:S04]  /*a5f0*/  STS.U8 [R133+UR9+0x2780], R3 ;  /* 0x0027800385007988 */ /* 0x0003e80008000009 */
[----:B-1----:R0:W5:Y:S01]  /*a600*/  LDL.LU R3, [R1+0x24] ;  /* 0x0000240001037983 */ /* 0x0021620000300800 */
[----:B------:R-:W1:Y:S03]  /*a610*/  S2R R126, SR_TID.X ;  /* 0x00000000007e7919 */ /* 0x000e660000002100 */
[----:B------:R-:W-:Y:S04]  /*a620*/  STS.U8 [R133+UR9+0x2980], R157 ;  /* 0x0029809d85007988 */ /* 0x000fe80008000009 */
[----:B------:R-:W-:Y:S04]  /*a630*/  STS.U8 [R133+UR9+0x2b80], R119 ;  /* 0x002b807785007988 */ /* 0x000fe80008000009 */
[----:B------:R-:W-:Y:S04]  /*a640*/  STS.U8 [R133+UR9+0x2d80], R123 ;  /* 0x002d807b85007988 */ /* 0x000fe80008000009 */
[----:B------:R-:W-:Y:S04]  /*a650*/  STS.U8 [R133+UR9+0x2f80], R129 ;  /* 0x002f808185007988 */ /* 0x000fe80008000009 */
[----:B------:R-:W-:Y:S04]  /*a660*/  STS.U8 [R133+UR9+0x3180], R132 ;  /* 0x0031808485007988 */ /* 0x000fe80008000009 */
[----:B------:R-:W-:Y:S04]  /*a670*/  STS.U8 [R133+UR9+0x3380], R150 ;  /* 0x0033809685007988 */ /* 0x000fe80008000009 */
[----:B------:R-:W-:Y:S04]  /*a680*/  STS.U8 [R133+UR9+0x3580], R154 ;  /* 0x0035809a85007988 */ /* 0x000fe80008000009 */
[----:B------:R-:W-:Y:S01]  /*a690*/  STS.U8 [R133+UR9+0x3780], R164 ;  /* 0x003780a485007988 */ /* 0x000fe20008000009 */
[----:B-1----:R-:W-:-:S03]  /*a6a0*/  LOP3.LUT R127, R126, 0x7f, RZ, 0xc0, !PT ;  /* 0x0000007f7e7f7812 */ /* 0x002fc600078ec0ff */
        /* <DEDUP_REMOVED lines=22> */
[----:B------:R-:W-:Y:S04]  /*a810*/  STS.U8 [R133+UR9+0x5d80], R139 ;  /* 0x005d808b85007988 */ /* 0x000fe80008000009 */
[----:B------:R-:W-:Y:S04]  /*a820*/  STS.U8 [R121+UR9+0x5200], R138 ;  /* 0x0052008a79007988 */ /* 0x000fe80008000009 */
[----:B------:R-:W-:Y:S04]  /*a830*/  STS.U8 [R121+UR9+0x5600], R137 ;  /* 0x0056008979007988 */ /* 0x000fe80008000009 */
[----:B------:R-:W-:Y:S04]  /*a840*/  STS.U8 [R121+UR9+0x5a00], R136 ;  /* 0x005a008879007988 */ /* 0x000fe80008000009 */
[----:B------:R1:W-:Y:S04]  /*a850*/  STS.U8 [R121+UR9+0x5e00], R135 ;  /* 0x005e008779007988 */ /* 0x0003e80008000009 */
[----:B------:R-:W-:Y:S04]  /*a860*/  STS.U8 [R120+UR9+0x5280], R134 ;  /* 0x0052808678007988 */ /* 0x000fe80008000009 */
[----:B------:R-:W-:Y:S01]  /*a870*/  STS.U8 [R120+UR9+0x5680], R151 ;  /* 0x0056809778007988 */ /* 0x000fe20008000009 */
[----:B-1----:R-:W-:-:S03]  /*a880*/  LOP3.LUT R121, R127, 0x60, RZ, 0x3c, !PT ;  /* 0x000000607f797812 */ /* 0x002fc600078e3cff */
[----:B------:R-:W-:Y:S04]  /*a890*/  STS.U8 [R120+UR9+0x5a80], R148 ;  /* 0x005a809478007988 */ /* 0x000fe80008000009 */
[----:B----4-:R1:W-:Y:S04]  /*a8a0*/  STS.U8 [R120+UR9+0x5e80], R236 ;  /* 0x005e80ec78007988 */ /* 0x0103e80008000009 */
[----:B------:R0:W-:Y:S04]  /*a8b0*/  STS.U8 [R121+UR9+0x5300], R238 ;  /* 0x005300ee79007988 */ /* 0x0001e80008000009 */
[----:B------:R0:W-:Y:S01]  /*a8c0*/  STS.U8 [R121+UR9+0x5700], R167 ;  /* 0x005700a779007988 */ /* 0x0001e20008000009 */
[----:B-1----:R-:W-:-:S03]  /*a8d0*/  LOP3.LUT R120, R127, 0x70, RZ, 0x3c, !PT ;  /* 0x000000707f787812 */ /* 0x002fc600078e3cff */
[----:B------:R0:W-:Y:S04]  /*a8e0*/  STS.U8 [R121+UR9+0x5b00], R163 ;  /* 0x005b00a379007988 */ /* 0x0001e80008000009 */
[----:B---3--:R0:W-:Y:S04]  /*a8f0*/  STS.U8 [R121+UR9+0x5f00], R161 ;  /* 0x005f00a179007988 */ /* 0x0081e80008000009 */
[----:B------:R0:W-:Y:S04]  /*a900*/  STS.U8 [R120+UR9+0x5380], R128 ;  /* 0x0053808078007988 */ /* 0x0001e80008000009 */
[----:B------:R0:W-:Y:S04]  /*a910*/  STS.U8 [R120+UR9+0x5780], R122 ;  /* 0x0057807a78007988 */ /* 0x0001e80008000009 */
[----:B------:R0:W-:Y:S04]  /*a920*/  STS.U8 [R120+UR9+0x5b80], R125 ;  /* 0x005b807d78007988 */ /* 0x0001e80008000009 */
[----:B------:R0:W-:Y:S01]  /*a930*/  STS.U8 [R120+UR9+0x5f80], R130 ;  /* 0x005f808278007988 */ /* 0x0001e20008000009 */
[----:B------:R1:W-:Y:S06]  /*a940*/  MEMBAR.ALL.CTA ;  /* 0x0000000000007992 */ /* 0x0003ec0000008000 */
[----:B-1----:R-:W1:Y:S01]  /*a950*/  FENCE.VIEW.ASYNC.S ;  /* 0x00000000000073c6 */ /* 0x002e620000000000 */
[----:B------:R-:W-:Y:S01]  /*a960*/  ULEA UR6, UR23, UR9, 0x3 ;  /* 0x0000000917067291 */ /* 0x000fe2000f8e18ff */
[----:B------:R-:W-:-:S03]  /*a970*/  UMOV UR4, UR5 ;  /* 0x0000000500047c82 */ /* 0x000fc60008000000 */
[----:B------:R-:W-:Y:S01]  /*a980*/  UIADD3 UR6, UPT, UPT, UR6, 0x6000, URZ ;  /* 0x0000600006067890 */ /* 0x000fe2000fffe0ff */
[----:B-1----:R-:W-:Y:S06]  /*a990*/  BAR.SYNC.DEFER_BLOCKING 0x0 ;  /* 0x0000000000007b1d */ /* 0x002fec0000010000 */
[----:B0-----:R-:W-:Y:S05]  /*a9a0*/  BRA.U UP1, `(.L_x_9) ;  /* 0x0000000101487547 */ /* 0x001fea000b800000 */
[----:B------:R-:W-:Y:S01]  /*a9b0*/  UMOV UR13, 0x80004020 ;  /* 0x80004020000d7882 */ /* 0x000fe20000000000 */
[----:B------:R-:W-:Y:S01]  /*a9c0*/  UMOV UR15, 0x40004040 ;  /* 0x40004040000f7882 */ /* 0x000fe20000000000 */
[----:B------:R-:W-:Y:S01]  /*a9d0*/  UMOV UR16, 0x0 ;  /* 0x0000000000107882 */ /* 0x000fe20000000000 */
[----:B------:R-:W-:Y:S01]  /*a9e0*/  UMOV UR17, 0x4088010 ;  /* 0x0408801000117882 */ /* 0x000fe20000000000 */
[----:B------:R-:W-:Y:S01]  /*a9f0*/  UMOV UR40, 0x0 ;  /* 0x0000000000287882 */ /* 0x000fe20000000000 */
[----:B------:R-:W-:Y:S01]  /*aa00*/  UMOV UR41, 0x4088010 ;  /* 0x0408801000297882 */ /* 0x000fe20000000000 */
[----:B------:R-:W-:Y:S01]  /*aa10*/  UMOV UR42, 0x0 ;  /* 0x00000000002a7882 */ /* 0x000fe20000000000 */
[----:B------:R-:W-:Y:S01]  /*aa20*/  UMOV UR43, 0x4088010 ;  /* 0x04088010002b7882 */ /* 0x000fe20000000000 */
[----:B------:R-:W-:Y:S01]  /*aa30*/  UMOV UR7, URZ ;  /* 0x000000ff00077c82 */ /* 0x000fe20008000000 */
[----:B------:R0:W-:Y:S01]  /*aa40*/  UTCQMMA gdesc[UR12], gdesc[UR14], tmem[UR8], tmem[UR16], idesc[UR17], UPT ;  /* 0x00ff100e0c0075ea */ /* 0x0001e2000b800308 */
        /* <DEDUP_REMOVED lines=8> */
.L_x_9:
[----:B------:R-:W-:Y:S01]  /*aad0*/  UIADD3 UR23, UPT, UPT, UR23, 0x1, URZ ;  /* 0x0000000117177890 */ /* 0x000fe2000fffe0ff */
[----:B------:R-:W-:Y:S01]  /*aae0*/  IMAD.U32 R119, RZ, RZ, UR4 ;  /* 0x00000004ff777e24 */ /* 0x000fe2000f8e00ff */
[----:B------:R-:W-:Y:S02]  /*aaf0*/  UIADD3 UR19, UPT, UPT, UR19, -0x1, URZ ;  /* 0xffffffff13137890 */ /* 0x000fe4000fffe0ff */
[----:B------:R-:W-:Y:S02]  /*ab00*/  UISETP.GT.AND UP2, UPT, UR23, 0x1, UPT ;  /* 0x000000011700788c */ /* 0x000fe4000bf44270 */
[----:B------:R-:W-:Y:S02]  /*ab10*/  UIADD3 UR22, UPT, UPT, UR22, -0x80, URZ ;  /* 0xffffff8016167890 */ /* 0x000fe4000fffe0ff */
[----:B0-----:R-:W-:Y:S02]  /*ab20*/  USEL UR5, URZ, 0x1, !UP2 ;  /* 0x00000001ff057887 */ /* 0x001fe4000d000000 */
[----:B------:R-:W-:-:S02]  /*ab30*/  USEL UR23, UR23, URZ, !UP2 ;  /* 0x000000ff17177287 */ /* 0x000fc4000d000000 */
[----:B------:R-:W-:Y:S02]  /*ab40*/  UISETP.NE.U32.AND UP2, UPT, UR19, URZ, UPT ;  /* 0x000000ff1300728c */ /* 0x000fe4000bf45070 */
[----:B------:R-:W-:-:S07]  /*ab50*/  ULOP3.LUT UR5, UR4, UR5, URZ, 0x3c, !UPT ;  /* 0x0000000504057292 */ /* 0x000fce000f8e3cff */
[----:B------:R-:W-:Y:S05]  /*ab60*/  BRA.U UP2, `(.L_x_10) ;  /* 0xffffffbd02b07547 */ /* 0x000fea000b83ffff */
.L_x_7:
[----:B------:R-:W-:-:S09]  /*ab70*/  UISETP.GE.AND UP1, UPT, UR24, 0x80, UPT ;  /* 0x000000801800788c */ /* 0x000fd2000bf26270 */
[----:B------:R-:W-:Y:S05]  /*ab80*/  BRA.U !UP1, `(.L_x_11) ;  /* 0x0000000109107547 */ /* 0x000fea000b800000 */
[----:B------:R-:W-:-:S06]  /*ab90*/  USHF.L.U32 UR4, UR4, 0x1f, URZ ;  /* 0x0000001f04047899 */ /* 0x000fcc00080006ff */
[----:B-----5:R-:W-:-:S04]  /*aba0*/  IMAD.U32 R0, RZ, RZ, UR4 ;  /* 0x00000004ff007e24 */ /* 0x020fc8000f8e00ff */
[----:B------:R-:W1:Y:S02]  /*abb0*/  SYNCS.PHASECHK.TRANS64.TRYWAIT P0, [UR6], R0 ;  /* 0x00000000ff0075a7 */ /* 0x000e640008001106 */
[----:B-1----:R-:W-:Y:S05]  /*abc0*/  @!P0 BRA `(.L_x_12) ;  /* 0x0000000c00d88947 */ /* 0x002fea0003800000 */
.L_x_11:
[----:B------:R-:W2:Y:S01]  /*abd0*/  LDL.LU R26, [R1+0x1c] ;  /* 0x00001c00011a7983 */ /* 0x000ea20000300800 */
[----:B------:R-:W1:Y:S03]  /*abe0*/  LDCU UR4, c[0x0][0x3b4] ;  /* 0x00007680ff0477ac */ /* 0x000e660008000800 */
[----:B------:R-:W1:Y:S01]  /*abf0*/  LDL.LU R25, [R1+0x20] ;  /* 0x0000200001197983 */ /* 0x000e620000300800 */
[----:B------:R-:W3:Y:S01]  /*ac00*/  LDCU.128 UR12, c[0x0][0x390] ;  /* 0x00007200ff0c77ac */ /* 0x000ee20008000c00 */
[----:B------:R-:W-:Y:S06]  /*ac10*/  BAR.SYNC.DEFER_BLOCKING 0x0 ;  /* 0x0000000000007b1d */ /* 0x000fec0000010000 */
[----:B------:R-:W4:Y:S01]  /*ac20*/  S2R R27, SR_TID.X ;  /* 0x00000000001b7919 */ /* 0x000f220000002100 */
[----:B------:R-:W0:Y:S01]  /*ac30*/  S2R R28, SR_CgaCtaId ;  /* 0x00000000001c7919 */ /* 0x000e220000008800 */
[----:B------:R-:W3:Y:S02]  /*ac40*/  @!P3 SYNCS.CCTL.IV [UR9+0x6000] ;  /* 0x00600000ff00b9b1 */ /* 0x000ee40008000009 */
[----:B---3--:R-:W-:Y:S06]  /*ac50*/  BAR.SYNC.DEFER_BLOCKING 0x0 ;  /* 0x0000000000007b1d */ /* 0x008fec0000010000 */
[----:B------:R-:W-:Y:S01]  /*ac60*/  LDTM.16dp32bit_t0_t15.x16 R4, tmem[UR10] ;  /* 0x0000000a000479ee */ /* 0x000fe20008a00000 */
[----:B------:R-:W3:Y:S01]  /*ac70*/  LDTM.16dp32bit_t16_t31.x16 R4, tmem[UR10+0x10] ;  /* 0x0000100a000479ee */ /* 0x000ee20008a20000 */
[C---:B----45:R-:W-:Y:S01]  /*ac80*/  IMAD.SHL.U32 R3, R27.reuse, 0x10, RZ ;  /* 0x000000101b037824 */ /* 0x070fe200078e00ff */
[--C-:B------:R-:W-:Y:S01]  /*ac90*/  SHF.R.S32.HI R23, RZ, 0x5, R27.reuse ;  /* 0x00000005ff177819 */ /* 0x100fe2000001141b */
[C---:B------:R-:W-:Y:S01]  /*aca0*/  IMAD.SHL.U32 R0, R27.reuse, 0x20, RZ ;  /* 0x000000201b007824 */ /* 0x040fe200078e00ff */
[----:B------:R-:W-:Y:S01]  /*acb0*/  SHF.R.S32.HI R24, RZ, 0x2, R27 ;  /* 0x00000002ff187819 */ /* 0x000fe2000001141b */
[----:B------:R-:W-:Y:S01]  /*acc0*/  IMAD.SHL.U32 R21, R27, 0x4, RZ ;  /* 0x000000041b157824 */ /* 0x000fe200078e00ff */
[----:B------:R-:W-:-:S02]  /*acd0*/  LOP3.LUT R2, R3, 0x30, RZ, 0xc0, !PT ;  /* 0x0000003003027812 */ /* 0x000fc400078ec0ff */
[----:B------:R-:W-:Y:S02]  /*ace0*/  LOP3.LUT R0, R0, 0x300, RZ, 0xc0, !PT ;  /* 0x0000030000007812 */ /* 0x000fe400078ec0ff */
[----:B------:R-:W-:Y:S01]  /*acf0*/  LOP3.LUT R22, R2, 0x1c0, R21, 0xf8, !PT ;  /* 0x000001c002167812 */ /* 0x000fe200078ef815 */
[----:B------:R-:W-:Y:S01]  /*ad00*/  IMAD.SHL.U32 R2, R27, 0x2, RZ ;  /* 0x000000021b027824 */ /* 0x000fe200078e00ff */
[----:B------:R-:W-:Y:S01]  /*ad10*/  LOP3.LUT R3, R0, 0x70, R3, 0xf8, !PT ;  /* 0x0000007000037812 */ /* 0x000fe200078ef803 */
[----:B------:R-:W4:Y:S01]  /*ad20*/  @!P3 SYNCS.CCTL.IV [UR9+0x6008] ;  /* 0x00600800ff00b9b1 */ /* 0x000f220008000009 */
[----:B------:R-:W-:Y:S01]  /*ad30*/  SGXT R0, R23, 0x1 ;  /* 0x000000011700781a */ /* 0x000fe20000000200 */
[----:B------:R-:W-:Y:S01]  /*ad40*/  NOP ;  /* 0x0000000000007918 */ /* 0x000fe20000000000 */
[----:B------:R-:W-:Y:S02]  /*ad50*/  LOP3.LUT R2, R2, 0x80, RZ, 0xc0, !PT ;  /* 0x0000008002027812 */ /* 0x000fe400078ec0ff */
[----:B---3--:R-:W-:-:S02]  /*ad60*/  F2FP.SATFINITE.E4M3.F32.PACK_AB_MERGE_C R4, R5, R4, RZ ;  /* 0x000000040504723e */ /* 0x008fc400048070ff */
[----:B------:R-:W-:Y:S01]  /*ad70*/  F2FP.SATFINITE.E4M3.F32.PACK_AB_MERGE_C R8, R9, R8, RZ ;  /* 0x000000080908723e */ /* 0x000fe200048070ff */
[----:B------:R-:W3:Y:S01]  /*ad80*/  LDC R23, c[0x0][0x3b8] ;  /* 0x0000ee00ff177b82 */ /* 0x000ee20000000800 */
[----:B------:R-:W-:Y:S02]  /*ad90*/  F2FP.SATFINITE.E4M3.F32.PACK_AB_MERGE_C R6, R7, R6, RZ ;  /* 0x000000060706723e */ /* 0x000fe400048070ff */
[----:B------:R-:W-:Y:S02]  /*ada0*/  LOP3.LUT R3, R3, 0x840, R0, 0x78, !PT ;  /* 0x0000084003037812 */ /* 0x000fe400078e7800 */
[----:B------:R-:W-:Y:S02]  /*adb0*/  LOP3.LUT R4, R4, 0xffff, RZ, 0xc0, !PT ;  /* 0x0000ffff04047812 */ /* 0x000fe400078ec0ff */
[----:B------:R-:W-:Y:S02]  /*adc0*/  LOP3.LUT R8, R8, 0xffff, RZ, 0xc0, !PT ;  /* 0x0000ffff08087812 */ /* 0x000fe400078ec0ff */
[----:B------:R-:W-:-:S02]  /*add0*/  LOP3.LUT R5, R6, 0xffff, RZ, 0xc0, !PT ;  /* 0x0000ffff06057812 */ /* 0x000fc400078ec0ff */
[----:B------:R-:W-:Y:S02]  /*ade0*/  F2FP.SATFINITE.E4M3.F32.PACK_AB_MERGE_C R12, R13, R12, RZ ;  /* 0x0000000c0d0c723e */ /* 0x000fe400048070ff */
[----:B------:R-:W-:Y:S02]  /*adf0*/  F2FP.SATFINITE.E4M3.F32.PACK_AB_MERGE_C R14, R15, R14, RZ ;  /* 0x0000000e0f0e723e */ /* 0x000fe400048070ff */
[----:B------:R-:W-:Y:S02]  /*ae00*/  F2FP.SATFINITE.E4M3.F32.PACK_AB_MERGE_C R16, R17, R16, RZ ;  /* 0x000000101110723e */ /* 0x000fe400048070ff */
[----:B------:R-:W-:Y:S02]  /*ae10*/  IADD3 R9, PT, PT, R3, UR9, R2 ;  /* 0x0000000903097c10 */ /* 0x000fe4000fffe002 */
[----:B------:R-:W-:Y:S02]  /*ae20*/  PRMT R0, R8, 0x3340, R1 ;  /* 0x0000334008007816 */ /* 0x000fe40000000001 */
[----:B------:R-:W-:-:S02]  /*ae30*/  PRMT R3, R4, 0x3340, R5 ;  /* 0x0000334004037816 */ /* 0x000fc40000000005 */
[----:B------:R-:W-:Y:S02]  /*ae40*/  F2FP.SATFINITE.E4M3.F32.PACK_AB_MERGE_C R10, R11, R10, RZ ;  /* 0x0000000a0b0a723e */ /* 0x000fe400048070ff */
[----:B------:R-:W-:Y:S02]  /*ae50*/  LOP3.LUT R12, R12, 0xffff, RZ, 0xc0, !PT ;  /* 0x0000ffff0c0c7812 */ /* 0x000fe400078ec0ff */
[----:B------:R-:W-:Y:S02]  /*ae60*/  LOP3.LUT R11, R14, 0xffff, RZ, 0xc0, !PT ;  /* 0x0000ffff0e0b7812 */ /* 0x000fe400078ec0ff */
[----:B------:R-:W-:Y:S02]  /*ae70*/  LOP3.LUT R16, R16, 0xffff, RZ, 0xc0, !PT ;  /* 0x0000ffff10107812 */ /* 0x000fe400078ec0ff */
[----:B------:R-:W-:Y:S02]  /*ae80*/  PRMT R7, R3, 0x5410, R0 ;  /* 0x0000541003077816 */ /* 0x000fe40000000000 */
[----:B------:R-:W-:-:S02]  /*ae90*/  SHF.R.U32.HI R0, RZ, 0x8, R4 ;  /* 0x00000008ff007819 */ /* 0x000fc40000011604 */
[----:B------:R-:W-:Y:S02]  /*aea0*/  SHF.R.U32.HI R2, RZ, 0x8, R5 ;  /* 0x00000008ff027819 */ /* 0x000fe40000011605 */
[----:B------:R-:W-:Y:S02]  /*aeb0*/  SHF.R.U32.HI R3, RZ, 0x8, R8 ;  /* 0x00000008ff037819 */ /* 0x000fe40000011608 */
[----:B------:R-:W-:Y:S02]  /*aec0*/  SHF.R.U32.HI R4, RZ, 0x8, R12 ;  /* 0x00000008ff047819 */ /* 0x000fe4000001160c */
[--C-:B------:R-:W-:Y:S02]  /*aed0*/  SHF.R.U32.HI R5, RZ, 0x8, R11.reuse ;  /* 0x00000008ff057819 */ /* 0x100fe4000001160b */
[----:B------:R-:W-:Y:S02]  /*aee0*/  SHF.R.U32.HI R6, RZ, 0x8, R16 ;  /* 0x00000008ff067819 */ /* 0x000fe40000011610 */
[----:B------:R-:W-:-:S02]  /*aef0*/  PRMT R13, R12, 0x3340, R11 ;  /* 0x000033400c0d7816 */ /* 0x000fc4000000000b */
[----:B------:R-:W-:Y:S01]  /*af00*/  LOP3.LUT R11, R0, 0xffff, RZ, 0xc0, !PT ;  /* 0x0000ffff000b7812 */ /* 0x000fe200078ec0ff */
[----:B------:R-:W-:Y:S01]  /*af10*/  IMAD.SHL.U32 R0, R27, 0x40, RZ ;  /* 0x000000401b007824 */ /* 0x000fe200078e00ff */
[----:B------:R-:W-:Y:S02]  /*af20*/  LOP3.LUT R2, R2, 0xffff, RZ, 0xc0, !PT ;  /* 0x0000ffff02027812 */ /* 0x000fe400078ec0ff */
[----:B------:R-:W-:Y:S02]  /*af30*/  LOP3.LUT R3, R3, 0xffff, RZ, 0xc0, !PT ;  /* 0x0000ffff03037812 */ /* 0x000fe400078ec0ff */
[----:B------:R-:W-:Y:S02]  /*af40*/  LOP3.LUT R4, R4, 0xffff, RZ, 0xc0, !PT ;  /* 0x0000ffff04047812 */ /* 0x000fe400078ec0ff */
[----:B------:R-:W-:Y:S02]  /*af50*/  LOP3.LUT R5, R5, 0xffff, RZ, 0xc0, !PT ;  /* 0x0000ffff05057812 */ /* 0x000fe400078ec0ff */
[----:B------:R-:W-:-:S02]  /*af60*/  LOP3.LUT R6, R6, 0xffff, RZ, 0xc0, !PT ;  /* 0x0000ffff06067812 */ /* 0x000fc400078ec0ff */
[----:B------:R-:W-:Y:S02]  /*af70*/  PRMT R2, R11, 0x3340, R2 ;  /* 0x000033400b027816 */ /* 0x000fe40000000002 */
[----:B------:R-:W-:Y:S02]  /*af80*/  F2FP.SATFINITE.E4M3.F32.PACK_AB_MERGE_C R18, R19, R18, RZ ;  /* 0x000000121312723e */ /* 0x000fe400048070ff */
[----:B------:R-:W-:Y:S02]  /*af90*/  PRMT R8, R16, 0x3340, R1 ;  /* 0x0000334010087816 */ /* 0x000fe40000000001 */
[----:B------:R-:W-:Y:S02]  /*afa0*/  PRMT R3, R3, 0x3340, R20 ;  /* 0x0000334003037816 */ /* 0x000fe40000000014 */
[----:B------:R-:W-:Y:S02]  /*afb0*/  PRMT R11, R4, 0x3340, R5 ;  /* 0x00003340040b7816 */ /* 0x000fe40000000005 */
[----:B------:R-:W-:-:S02]  /*afc0*/  PRMT R6, R6, 0x3340, R1 ;  /* 0x0000334006067816 */ /* 0x000fc40000000001 */
[----:B------:R-:W-:Y:S02]  /*afd0*/  PRMT R5, R13, 0x5410, R8 ;  /* 0x000054100d057816 */ /* 0x000fe40000000008 */
[----:B------:R-:W-:Y:S02]  /*afe0*/  PRMT R3, R2, 0x5410, R3 ;  /* 0x0000541002037816 */ /* 0x000fe40000000003 */
[----:B------:R-:W-:Y:S02]  /*aff0*/  LOP3.LUT R10, R10, 0xffff, RZ, 0xc0, !PT ;  /* 0x0000ffff0a0a7812 */ /* 0x000fe400078ec0ff */
[----:B------:R-:W-:Y:S02]  /*b000*/  PRMT R11, R11, 0x5410, R6 ;  /* 0x000054100b0b7816 */ /* 0x000fe40000000006 */
[----:B------:R-:W-:Y:S02]  /*b010*/  LOP3.LUT R18, R18, 0xffff, RZ, 0xc0, !PT ;  /* 0x0000ffff12127812 */ /* 0x000fe400078ec0ff */
[----:B------:R-:W-:-:S02]  /*b020*/  PRMT R12, R7, 0x4210, R10 ;  /* 0x00004210070c7816 */ /* 0x000fc4000000000a */
[----:B------:R-:W-:Y:S02]  /*b030*/  PRMT R13, R3, 0x5210, R10 ;  /* 0x00005210030d7816 */ /* 0x000fe4000000000a */
[--C-:B------:R-:W-:Y:S02]  /*b040*/  PRMT R14, R5, 0x4210, R18.reuse ;  /* 0x00004210050e7816 */ /* 0x100fe40000000012 */
[----:B------:R-:W-:Y:S02]  /*b050*/  PRMT R15, R11, 0x5210, R18 ;  /* 0x000052100b0f7816 */ /* 0x000fe40000000012 */
[----:B------:R-:W-:Y:S02]  /*b060*/  SGXT R21, R24, 0x1 ;  /* 0x000000011815781a */ /* 0x000fe40000000200 */
[----:B------:R-:W-:Y:S01]  /*b070*/  LOP3.LUT R0, R0, 0x200, RZ, 0xc0, !PT ;  /* 0x0000020000007812 */ /* 0x000fe200078ec0ff */
[----:B----4-:R-:W-:Y:S01]  /*b080*/  STSM.16.M88.4 [R9], R12 ;  /* 0x0000000c09007844 */ /* 0x010fe20000000200 */
[----:B------:R-:W-:-:S02]  /*b090*/  LOP3.LUT R21, R22, 0x840, R21, 0x78, !PT ;  /* 0x0000084016157812 */ /* 0x000fc400078e7815 */
[----:B------:R-:W-:Y:S02]  /*b0a0*/  SHF.R.U32.HI R3, RZ, 0x6, R27 ;  /* 0x00000006ff037819 */ /* 0x000fe4000001161b */
[----:B------:R-:W-:Y:S01]  /*b0b0*/  IADD3 R4, PT, PT, R21, UR9, R0 ;  /* 0x0000000915047c10 */ /* 0x000fe2000fffe000 */
[----:B------:R-:W-:Y:S01]  /*b0c0*/  BAR.SYNC.DEFER_BLOCKING 0x0 ;  /* 0x0000000000007b1d */ /* 0x000fe20000010000 */
[----:B0-----:R-:W-:Y:S01]  /*b0d0*/  IMAD.SHL.U32 R0, R28, 0x20, RZ ;  /* 0x000000201c007824 */ /* 0x001fe200078e00ff */
[----:B------:R-:W-:-:S04]  /*b0e0*/  SGXT.U32 R3, R3, 0x1 ;  /* 0x000000010303781a */ /* 0x000fc80000000000 */
[----:B------:R-:W-:Y:S01]  /*b0f0*/  LOP3.LUT R2, R0, 0x20, RZ, 0xc0, !PT ;  /* 0x0000002000027812 */ /* 0x000fe200078ec0ff */
[----:B------:R-:W0:Y:S02]  /*b100*/  LDSM.16.M88.4 R4, [R4] ;  /* 0x000000000404783b */ /* 0x000e240000000200 */
[C---:B0-----:R-:W-:Y:S02]  /*b110*/  PRMT R13, R4.reuse, 0x7770, RZ ;  /* 0x00007770040d7816 */ /* 0x041fe400000000ff */
[C---:B------:R-:W-:Y:S02]  /*b120*/  PRMT R15, R4.reuse, 0x7771, RZ ;  /* 0x00007771040f7816 */ /* 0x040fe400000000ff */
[C---:B------:R-:W-:Y:S02]  /*b130*/  PRMT R17, R4.reuse, 0x7772, RZ ;  /* 0x0000777204117816 */ /* 0x040fe400000000ff */
[----:B------:R-:W-:Y:S02]  /*b140*/  PRMT R19, R4, 0x7773, RZ ;  /* 0x0000777304137816 */ /* 0x000fe400000000ff */
[----:B--2---:R-:W-:Y:S01]  /*b150*/  LOP3.LUT R14, R26, R3, R2, 0xfe, !PT ;  /* 0x000000031a0e7212 */ /* 0x004fe200078efe02 */
[C---:B-1----:R-:W-:Y:S01]  /*b160*/  IMAD R0, R25.reuse, UR4, RZ ;  /* 0x0000000419007c24 */ /* 0x042fe2000f8e02ff */
[----:B------:R-:W-:-:S03]  /*b170*/  ISETP.GE.AND P0, PT, R25, UR14, PT ;  /* 0x0000000e19007c0c */ /* 0x000fc6000bf06270 */
[C---:B---3--:R-:W-:Y:S01]  /*b180*/  IMAD R3, R14.reuse, R23, RZ ;  /* 0x000000170e037224 */ /* 0x048fe200078e02ff */
[----:B------:R-:W-:Y:S02]  /*b190*/  LOP3.LUT R2, R14, 0x4, RZ, 0xfc, !PT ;  /* 0x000000040e027812 */ /* 0x000fe400078efcff */
[----:B------:R-:W-:Y:S02]  /*b1a0*/  IADD3 R21, P1, PT, R0, UR12, RZ ;  /* 0x0000000c00157c10 */ /* 0x000fe4000ff3e0ff */
[C---:B------:R-:W-:Y:S02]  /*b1b0*/  LOP3.LUT R8, R14.reuse, 0x2, RZ, 0xfc, !PT ;  /* 0x000000020e087812 */ /* 0x040fe400078efcff */
[----:B------:R-:W-:Y:S02]  /*b1c0*/  ISETP.LT.AND P5, PT, R14, UR15, !P0 ;  /* 0x0000000f0e007c0c */ /* 0x000fe4000c7a1270 */
[----:B------:R-:W-:Y:S02]  /*b1d0*/  ISETP.LT.AND P3, PT, R2, UR15, !P0 ;  /* 0x0000000f02007c0c */ /* 0x000fe4000c761270 */
[----:B------:R-:W-:Y:S01]  /*b1e0*/  LEA.HI.X.SX32 R27, R0, UR13, 0x1, P1 ;  /* 0x0000000d001b7c11 */ /* 0x000fe200088f0eff */
[----:B------:R-:W-:Y:S01]  /*b1f0*/  IMAD R0, R23, 0x2, R3 ;  /* 0x0000000217007824 */ /* 0x000fe200078e0203 */
[----:B------:R-:W-:-:S02]  /*b200*/  ISETP.LT.AND P4, PT, R8, UR15, !P0 ;  /* 0x0000000f08007c0c */ /* 0x000fc4000c781270 */
[----:B------:R-:W-:Y:S01]  /*b210*/  IADD3 R2, P1, PT, R3, R21, RZ ;  /* 0x0000001503027210 */ /* 0x000fe20007f3e0ff */
[----:B------:R-:W-:Y:S01]  /*b220*/  IMAD R11, R23, 0x2, R0 ;  /* 0x00000002170b7824 */ /* 0x000fe200078e0200 */
[C---:B------:R-:W-:Y:S02]  /*b230*/  LOP3.LUT R8, R14.reuse, 0x8, RZ, 0xfc, !PT ;  /* 0x000000080e087812 */ /* 0x040fe400078efcff */
[----:B------:R-:W-:Y:S02]  /*b240*/  LEA.HI.X.SX32 R3, R3, R27, 0x1, P1 ;  /* 0x0000001b03037211 */ /* 0x000fe400008f0eff */
[----:B------:R-:W-:Y:S02]  /*b250*/  LOP3.LUT R9, R14, 0x6, RZ, 0xfc, !PT ;  /* 0x000000060e097812 */ /* 0x000fe400078efcff */
[----:B------:R-:W-:Y:S01]  /*b260*/  ISETP.LT.AND P1, PT, R8, UR15, !P0 ;  /* 0x0000000f08007c0c */ /* 0x000fe2000c721270 */
[----:B------:R0:W-:Y:S01]  /*b270*/  @P5 STG.E.U8 desc[UR20][R2.64], R13 ;  /* 0x0000000d02005986 */ /* 0x0001e2000c101114 */
[----:B------:R-:W-:-:S02]  /*b280*/  IADD3 R8, P6, PT, R0, R21, RZ ;  /* 0x0000001500087210 */ /* 0x000fc40007fde0ff */
[----:B------:R-:W-:Y:S02]  /*b290*/  LOP3.LUT R10, R14, 0xa, RZ, 0xfc, !PT ;  /* 0x0000000a0e0a7812 */ /* 0x000fe400078efcff */
[----:B------:R-:W-:Y:S02]  /*b2a0*/  ISETP.LT.AND P2, PT, R9, UR15, !P0 ;  /* 0x0000000f09007c0c */ /* 0x000fe4000c741270 */
[----:B------:R-:W-:Y:S01]  /*b2b0*/  LEA.HI.X.SX32 R9, R0, R27, 0x1, P6 ;  /* 0x0000001b00097211 */ /* 0x000fe200030f0eff */
[----:B------:R-:W-:Y:S01]  /*b2c0*/  IMAD R0, R23, 0x2, R11 ;  /* 0x0000000217007824 */ /* 0x000fe200078e020b */
[----:B------:R-:W-:Y:S02]  /*b2d0*/  ISETP.LT.AND P5, PT, R10, UR15, !P0 ;  /* 0x0000000f0a007c0c */ /* 0x000fe4000c7a1270 */
[----:B------:R-:W-:Y:S01]  /*b2e0*/  LOP3.LUT R12, R14, 0xc, RZ, 0xfc, !PT ;  /* 0x0000000c0e0c7812 */ /* 0x000fe200078efcff */
[----:B------:R1:W-:Y:S01]  /*b2f0*/  @P4 STG.E.U8 desc[UR20][R8.64], R15 ;  /* 0x0000000f08004986 */ /* 0x0003e2000c101114 */
[----:B------:R-:W-:-:S02]  /*b300*/  IADD3 R10, P6, PT, R11, R21, RZ ;  /* 0x000000150b0a7210 */ /* 0x000fc40007fde0ff */
[----:B------:R-:W-:Y:S01]  /*b310*/  ISETP.LT.AND P4, PT, R12, UR15, !P0 ;  /* 0x0000000f0c007c0c */ /* 0x000fe2000c781270 */
[----:B------:R-:W-:Y:S01]  /*b320*/  IMAD R12, R23, 0x2, R0 ;  /* 0x00000002170c7824 */ /* 0x000fe200078e0200 */
[----:B------:R-:W-:Y:S02]  /*b330*/  LEA.HI.X.SX32 R11, R11, R27, 0x1, P6 ;  /* 0x0000001b0b0b7211 */ /* 0x000fe400030f0eff */
[----:B0-----:R-:W-:Y:S02]  /*b340*/  IADD3 R2, P6, PT, R0, R21, RZ ;  /* 0x0000001500027210 */ /* 0x001fe40007fde0ff */
[----:B------:R-:W-:Y:S01]  /*b350*/  LOP3.LUT R13, R14, 0xe, RZ, 0xfc, !PT ;  /* 0x0000000e0e0d7812 */ /* 0x000fe200078efcff */
[----:B------:R-:W-:Y:S01]  /*b360*/  @P3 STG.E.U8 desc[UR20][R10.64], R17 ;  /* 0x000000110a003986 */ /* 0x000fe2000c101114 */
[----:B------:R-:W-:Y:S01]  /*b370*/  LEA.HI.X.SX32 R3, R0, R27, 0x1, P6 ;  /* 0x0000001b00037211 */ /* 0x000fe200030f0eff */
[----:B------:R-:W-:Y:S01]  /*b380*/  IMAD R0, R23, 0x2, R12 ;  /* 0x0000000217007824 */ /* 0x000fe200078e020c */
[----:B-1----:R-:W-:-:S02]  /*b390*/  IADD3 R8, P6, PT, R12, R21, RZ ;  /* 0x000000150c087210 */ /* 0x002fc40007fde0ff */
[----:B------:R-:W-:Y:S01]  /*b3a0*/  LOP3.LUT R4, R14, 0x10, RZ, 0xfc, !PT ;  /* 0x000000100e047812 */ /* 0x000fe200078efcff */
[----:B------:R0:W-:Y:S01]  /*b3b0*/  @P2 STG.E.U8 desc[UR20][R2.64], R19 ;  /* 0x0000001302002986 */ /* 0x0001e2000c101114 */
[----:B------:R-:W-:Y:S02]  /*b3c0*/  LEA.HI.X.SX32 R9, R12, R27, 0x1, P6 ;  /* 0x0000001b0c097211 */ /* 0x000fe400030f0eff */
[----:B------:R-:W-:Y:S02]  /*b3d0*/  PRMT R15, R5, 0x7770, RZ ;  /* 0x00007770050f7816 */ /* 0x000fe400000000ff */
[----:B------:R-:W-:Y:S02]  /*b3e0*/  ISETP.LT.AND P3, PT, R13, UR15, !P0 ;  /* 0x0000000f0d007c0c */ /* 0x000fe4000c761270 */
[----:B------:R-:W-:Y:S01]  /*b3f0*/  ISETP.LT.AND P2, PT, R4, UR15, !P0 ;  /* 0x0000000f04007c0c */ /* 0x000fe2000c741270 */
[----:B------:R-:W-:Y:S01]  /*b400*/  IMAD R4, R23, 0x2, R0 ;  /* 0x0000000217047824 */ /* 0x000fe200078e0200 */
[----:B------:R-:W-:Y:S01]  /*b410*/  LOP3.LUT R13, R14, 0x12, RZ, 0xfc, !PT ;  /* 0x000000120e0d7812 */ /* 0x000fe200078efcff */
[----:B------:R1:W-:Y:S01]  /*b420*/  @P1 STG.E.U8 desc[UR20][R8.64], R15 ;  /* 0x0000000f08001986 */ /* 0x0003e2000c101114 */
[----:B------:R-:W-:-:S02]  /*b430*/  IADD3 R12, P6, PT, R0, R21, RZ ;  /* 0x00000015000c7210 */ /* 0x000fc40007fde0ff */
[----:B------:R-:W-:Y:S02]  /*b440*/  ISETP.LT.AND P1, PT, R13, UR15, !P0 ;  /* 0x0000000f0d007c0c */ /* 0x000fe4000c721270 */
[----:B------:R-:W-:Y:S01]  /*b450*/  LEA.HI.X.SX32 R13, R0, R27, 0x1, P6 ;  /* 0x0000001b000d7211 */ /* 0x000fe200030f0eff */
[----:B------:R-:W-:Y:S01]  /*b460*/  IMAD R0, R23, 0x2, R4 ;  /* 0x0000000217007824 */ /* 0x000fe200078e0204 */
[----:B0-----:R-:W-:Y:S02]  /*b470*/  IADD3 R2, P6, PT, R4, R21, RZ ;  /* 0x0000001504027210 */ /* 0x001fe40007fde0ff */
[C---:B------:R-:W-:Y:S02]  /*b480*/  PRMT R11, R5.reuse, 0x7771, RZ ;  /* 0x00007771050b7816 */ /* 0x040fe400000000ff */
[----:B------:R-:W-:Y:S02]  /*b490*/  LOP3.LUT R10, R14, 0x14, RZ, 0xfc, !PT ;  /* 0x000000140e0a7812 */ /* 0x000fe400078efcff */
[----:B------:R-:W-:Y:S01]  /*b4a0*/  LEA.HI.X.SX32 R3, R4, R27, 0x1, P6 ;  /* 0x0000001b04037211 */ /* 0x000fe200030f0eff */
[----:B------:R0:W-:Y:S01]  /*b4b0*/  @P5 STG.E.U8 desc[UR20][R12.64], R11 ;  /* 0x0000000b0c005986 */ /* 0x0001e2000c101114 */
[----:B------:R-:W-:-:S02]  /*b4c0*/  PRMT R17, R5, 0x7772, RZ ;  /* 0x0000777205117816 */ /* 0x000fc400000000ff */
[----:B-1----:R-:W-:Y:S02]  /*b4d0*/  IADD3 R8, P6, PT, R0, R21, RZ ;  /* 0x0000001500087210 */ /* 0x002fe40007fde0ff */
[----:B------:R-:W-:Y:S01]  /*b4e0*/  ISETP.LT.AND P5, PT, R10, UR15, !P0 ;  /* 0x0000000f0a007c0c */ /* 0x000fe2000c7a1270 */
[C---:B------:R-:W-:Y:S01]  /*b4f0*/  IMAD R10, R23.reuse, 0x2, R0 ;  /* 0x00000002170a7824 */ /* 0x040fe200078e0200 */
[----:B------:R-:W-:Y:S01]  /*b500*/  LOP3.LUT R4, R14, 0x16, RZ, 0xfc, !PT ;  /* 0x000000160e047812 */ /* 0x000fe200078efcff */
[----:B------:R1:W-:Y:S01]  /*b510*/  @P4 STG.E.U8 desc[UR20][R2.64], R17 ;  /* 0x0000001102004986 */ /* 0x0003e2000c101114 */
[----:B------:R-:W-:Y:S01]  /*b520*/  LEA.HI.X.SX32 R9, R0, R27, 0x1, P6 ;  /* 0x0000001b00097211 */ /* 0x000fe200030f0eff */
[----:B------:R-:W-:Y:S01]  /*b530*/  IMAD R0, R23, 0x2, R10 ;  /* 0x0000000217007824 */ /* 0x000fe200078e020a */
[----:B------:R-:W-:Y:S02]  /*b540*/  PRMT R15, R5, 0x7773, RZ ;  /* 0x00007773050f7816 */ /* 0x000fe400000000ff */
[----:B------:R-:W-:Y:S01]  /*b550*/  ISETP.LT.AND P4, PT, R4, UR15, !P0 ;  /* 0x0000000f04007c0c */ /* 0x000fe2000c781270 */
[----:B0-----:R-:W-:Y:S01]  /*b560*/  IMAD R11, R23, 0x2, R0 ;  /* 0x00000002170b7824 */ /* 0x001fe200078e0200 */
[----:B------:R-:W-:Y:S01]  /*b570*/  LOP3.LUT R5, R14, 0x18, RZ, 0xfc, !PT ;  /* 0x000000180e057812 */ /* 0x000fe200078efcff */
[----:B------:R0:W-:Y:S01]  /*b580*/  @P3 STG.E.U8 desc[UR20][R8.64], R15 ;  /* 0x0000000f08003986 */ /* 0x0001e2000c101114 */
[----:B------:R-:W-:-:S02]  /*b590*/  IADD3 R4, P6, PT, R10, R21, RZ ;  /* 0x000000150a047210 */ /* 0x000fc40007fde0ff */
[----:B------:R-:W-:Y:S02]  /*b5a0*/  ISETP.LT.AND P3, PT, R5, UR15, !P0 ;  /* 0x0000000f05007c0c */ /* 0x000fe4000c761270 */
[----:B------:R-:W-:Y:S02]  /*b5b0*/  LEA.HI.X.SX32 R5, R10, R27, 0x1, P6 ;  /* 0x0000001b0a057211 */ /* 0x000fe400030f0eff */
[----:B-1----:R-:W-:Y:S02]  /*b5c0*/  IADD3 R2, P6, PT, R0, R21, RZ ;  /* 0x0000001500027210 */ /* 0x002fe40007fde0ff */
[----:B------:R-:W-:Y:S02]  /*b5d0*/  PRMT R17, R6, 0x7770, RZ ;  /* 0x0000777006117816 */ /* 0x000fe400000000ff */
[----:B------:R-:W-:Y:S01]  /*b5e0*/  LEA.HI.X.SX32 R3, R0, R27, 0x1, P6 ;  /* 0x0000001b00037211 */ /* 0x000fe200030f0eff */
[C---:B------:R-:W-:Y:S01]  /*b5f0*/  IMAD R0, R23.reuse, 0x2, R11 ;  /* 0x0000000217007824 */ /* 0x040fe200078e020b */
[----:B------:R-:W-:Y:S01]  /*b600*/  PRMT R19, R6, 0x7771, RZ ;  /* 0x0000777106137816 */ /* 0x000fe200000000ff */
[----:B------:R1:W-:Y:S01]  /*b610*/  @P2 STG.E.U8 desc[UR20][R4.64], R17 ;  /* 0x0000001104002986 */ /* 0x0003e2000c101114 */
[C---:B------:R-:W-:Y:S01]  /*b620*/  LOP3.LUT R10, R14.reuse, 0x1a, RZ, 0xfc, !PT ;  /* 0x0000001a0e0a7812 */ /* 0x040fe200078efcff */
[----:B------:R-:W-:Y:S01]  /*b630*/  IMAD R13, R23, 0x2, R0 ;  /* 0x00000002170d7824 */ /* 0x000fe200078e0200 */
[----:B0-----:R-:W-:Y:S01]  /*b640*/  LOP3.LUT R15, R14, 0x1c, RZ, 0xfc, !PT ;  /* 0x0000001c0e0f7812 */ /* 0x001fe200078efcff */
[----:B------:R0:W-:Y:S01]  /*b650*/  @P1 STG.E.U8 desc[UR20][R2.64], R19 ;  /* 0x0000001302001986 */ /* 0x0001e2000c101114 */
[----:B------:R-:W-:-:S02]  /*b660*/  ISETP.LT.AND P2, PT, R10, UR15, !P0 ;  /* 0x0000000f0a007c0c */ /* 0x000fc4000c741270 */
[CC--:B------:R-:W-:Y:S02]  /*b670*/  IADD3 R8, P1, PT, R11.reuse, R21.reuse, RZ ;  /* 0x000000150b087210 */ /* 0x0c0fe40007f3e0ff */
[C---:B------:R-:W-:Y:S02]  /*b680*/  IADD3 R10, P6, PT, R0.reuse, R21, RZ ;  /* 0x00000015000a7210 */ /* 0x040fe40007fde0ff */
[-C--:B------:R-:W-:Y:S02]  /*b690*/  LEA.HI.X.SX32 R9, R11, R27.reuse, 0x1, P1 ;  /* 0x0000001b0b097211 */ /* 0x080fe400008f0eff */
[----:B------:R-:W-:Y:S01]  /*b6a0*/  LEA.HI.X.SX32 R11, R0, R27, 0x1, P6 ;  /* 0x0000001b000b7211 */ /* 0x000fe200030f0eff */
[----:B------:R-:W-:Y:S01]  /*b6b0*/  IMAD R0, R23, 0x2, R13 ;  /* 0x0000000217007824 */ /* 0x000fe200078e020d */
[----:B------:R-:W-:Y:S02]  /*b6c0*/  IADD3 R12, P6, PT, R13, R21, RZ ;  /* 0x000000150d0c7210 */ /* 0x000fe40007fde0ff */
[----:B------:R-:W-:Y:S01]  /*b6d0*/  LOP3.LUT R14, R14, 0x1e, RZ, 0xfc, !PT ;  /* 0x0000001e0e0e7812 */ /* 0x000fe200078efcff */
[----:B-1----:R-:W-:Y:S01]  /*b6e0*/  IMAD R5, R23, 0x2, R0 ;  /* 0x0000000217057824 */ /* 0x002fe200078e0200 */
[----:B------:R-:W-:-:S02]  /*b6f0*/  LEA.HI.X.SX32 R13, R13, R27, 0x1, P6 ;  /* 0x0000001b0d0d7211 */ /* 0x000fc400030f0eff */
[C---:B0-----:R-:W-:Y:S02]  /*b700*/  IADD3 R2, P6, PT, R0.reuse, R21, RZ ;  /* 0x0000001500027210 */ /* 0x041fe40007fde0ff */
[----:B------:R-:W-:Y:S02]  /*b710*/  ISETP.LT.AND P1, PT, R15, UR15, !P0 ;  /* 0x0000000f0f007c0c */ /* 0x000fe4000c721270 */
[----:B------:R-:W-:Y:S01]  /*b720*/  LEA.HI.X.SX32 R3, R0, R27, 0x1, P6 ;  /* 0x0000001b00037211 */ /* 0x000fe200030f0eff */
[----:B------:R-:W-:Y:S01]  /*b730*/  IMAD R0, R23, 0x2, R5 ;  /* 0x0000000217007824 */ /* 0x000fe200078e0205 */
[----:B------:R-:W-:Y:S02]  /*b740*/  IADD3 R4, P6, PT, R5, R21, RZ ;  /* 0x0000001505047210 */ /* 0x000fe40007fde0ff */
[----:B------:R-:W-:Y:S02]  /*b750*/  ISETP.LT.AND P0, PT, R14, UR15, !P0 ;  /* 0x0000000f0e007c0c */ /* 0x000fe4000c701270 */
[----:B------:R-:W-:-:S02]  /*b760*/  PRMT R15, R6, 0x7772, RZ ;  /* 0x00007772060f7816 */ /* 0x000fc400000000ff */
[----:B------:R-:W-:Y:S02]  /*b770*/  PRMT R17, R6, 0x7773, RZ ;  /* 0x0000777306117816 */ /* 0x000fe400000000ff */
[----:B------:R-:W-:Y:S01]  /*b780*/  LEA.HI.X.SX32 R5, R5, R27, 0x1, P6 ;  /* 0x0000001b05057211 */ /* 0x000fe200030f0eff */
[----:B------:R0:W-:Y:S01]  /*b790*/  @P5 STG.E.U8 desc[UR20][R8.64], R15 ;  /* 0x0000000f08005986 */ /* 0x0001e2000c101114 */
[----:B------:R-:W-:Y:S02]  /*b7a0*/  IADD3 R6, P6, PT, R0, R21, RZ ;  /* 0x0000001500067210 */ /* 0x000fe40007fde0ff */
[C---:B------:R-:W-:Y:S01]  /*b7b0*/  PRMT R19, R7.reuse, 0x7770, RZ ;  /* 0x0000777007137816 */ /* 0x040fe200000000ff */
[----:B------:R0:W-:Y:S01]  /*b7c0*/  @P4 STG.E.U8 desc[UR20][R10.64], R17 ;  /* 0x000000110a004986 */ /* 0x0001e2000c101114 */
[C---:B------:R-:W-:Y:S02]  /*b7d0*/  PRMT R21, R7.reuse, 0x7771, RZ ;  /* 0x0000777107157816 */ /* 0x040fe400000000ff */
[C---:B------:R-:W-:Y:S01]  /*b7e0*/  PRMT R23, R7.reuse, 0x7772, RZ ;  /* 0x0000777207177816 */ /* 0x040fe200000000ff */
[----:B------:R0:W-:Y:S01]  /*b7f0*/  @P3 STG.E.U8 desc[UR20][R12.64], R19 ;  /* 0x000000130c003986 */ /* 0x0001e2000c101114 */
[----:B------:R-:W-:-:S02]  /*b800*/  PRMT R25, R7, 0x7773, RZ ;  /* 0x0000777307197816 */ /* 0x000fc400000000ff */
[----:B------:R-:W-:Y:S01]  /*b810*/  LEA.HI.X.SX32 R7, R0, R27, 0x1, P6 ;  /* 0x0000001b00077211 */ /* 0x000fe200030f0eff */
[----:B------:R0:W-:Y:S04]  /*b820*/  @P2 STG.E.U8 desc[UR20][R2.64], R21 ;  /* 0x0000001502002986 */ /* 0x0001e8000c101114 */
[----:B------:R0:W-:Y:S04]  /*b830*/  @P1 STG.E.U8 desc[UR20][R4.64], R23 ;  /* 0x0000001704001986 */ /* 0x0001e8000c101114 */
[----:B------:R0:W-:Y:S01]  /*b840*/  @P0 STG.E.U8 desc[UR20][R6.64], R25 ;  /* 0x0000001906000986 */ /* 0x0001e2000c101114 */
[----:B------:R-:W-:Y:S06]  /*b850*/  BAR.SYNC.DEFER_BLOCKING 0x0 ;  /* 0x0000000000007b1d */ /* 0x000fec0000010000 */
[----:B------:R-:W-:Y:S05]  /*b860*/  BRA.U UP0, `(.L_x_13) ;  /* 0x00000001009c7547 */ /* 0x000fea000b800000 */
[----:B------:R-:W1:Y:S01]  /*b870*/  S2UR UR5, SR_CgaCtaId ;  /* 0x00000000000579c3 */ /* 0x000e620000008800 */
[----:B------:R-:W-:Y:S01]  /*b880*/  NOP ;  /* 0x0000000000007918 */ /* 0x000fe20000000000 */
[----:B------:R-:W-:Y:S01]  /*b890*/  UMOV UR4, 0x50 ;  /* 0x0000005000047882 */ /* 0x000fe20000000000 */
[----:B------:R-:W-:Y:S02]  /*b8a0*/  IMAD.U32 R0, RZ, RZ, UR8 ;  /* 0x00000008ff007e24 */ /* 0x000fe4000f8e00ff */
[----:B0-----:R-:W-:-:S03]  /*b8b0*/  IMAD.MOV.U32 R3, RZ, RZ, 0x1 ;  /* 0x00000001ff037424 */ /* 0x001fc600078e00ff */
[----:B------:R-:W-:-:S04]  /*b8c0*/  LOP3.LUT R0, R0, 0xffff, RZ, 0xc0, !PT ;  /* 0x0000ffff00007812 */ /* 0x000fc800078ec0ff */
[----:B------:R-:W-:-:S05]  /*b8d0*/  SHF.R.U32.HI R0, RZ, 0x5, R0 ;  /* 0x00000005ff007819 */ /* 0x000fca0000011600 */
[----:B------:R-:W-:Y:S01]  /*b8e0*/  VIADD R2, R0, 0x10 ;  /* 0x0000001000027836 */ /* 0x000fe20000000000 */
[----:B------:R-:W-:Y:S01]  /*b8f0*/  SHF.L.U32 R0, R3, R0, RZ ;  /* 0x0000000003007219 */ /* 0x000fe200000006ff */
[----:B-1----:R-:W-:-:S03]  /*b900*/  ULEA UR6, UR5, UR4, 0x18 ;  /* 0x0000000405067291 */ /* 0x002fc6000f8ec0ff */
[----:B------:R-:W-:-:S04]  /*b910*/  SHF.L.U32 R3, R3, R2, RZ ;  /* 0x0000000203037219 */ /* 0x000fc800000006ff */
[----:B------:R-:W-:Y:S02]  /*b920*/  LOP3.LUT R0, R3, R0, RZ, 0xfc, !PT ;  /* 0x0000000003007212 */ /* 0x000fe400078efcff */
[----:B------:R-:W0:Y:S02]  /*b930*/  LDS R5, [UR6] ;  /* 0x00000006ff057984 */ /* 0x000e240008000800 */
[C---:B------:R-:W-:Y:S02]  /*b940*/  LOP3.LUT R2, R0.reuse, 0xffff, RZ, 0xc0, !PT ;  /* 0x0000ffff00027812 */ /* 0x040fe400078ec0ff */
[----:B0-----:R-:W-:-:S04]  /*b950*/  LOP3.LUT R3, R0, 0xffff, R5, 0x80, !PT ;  /* 0x0000ffff00037812 */ /* 0x001fc800078e8005 */
[----:B------:R-:W-:-:S13]  /*b960*/  ISETP.NE.AND P0, PT, R3, R2, PT ;  /* 0x000000020300720c */ /* 0x000fda0003f05270 */
[----:B------:R-:W-:Y:S05]  /*b970*/  @P0 BRA `(.L_x_14) ;  /* 0x0000000000500947 */ /* 0x000fea0003800000 */
[----:B------:R-:W-:Y:S02]  /*b980*/  SHF.R.U32.HI R5, RZ, 0x10, R5 ;  /* 0x00000010ff057819 */ /* 0x000fe40000011605 */
[----:B------:R-:W-:-:S04]  /*b990*/  SHF.R.U32.HI R2, RZ, 0x10, R0 ;  /* 0x00000010ff027819 */ /* 0x000fc80000011600 */
[----:B------:R-:W-:-:S04]  /*b9a0*/  LOP3.LUT R5, R5, R2, RZ, 0xc0, !PT ;  /* 0x0000000205057212 */ /* 0x000fc800078ec0ff */
[----:B------:R-:W-:-:S13]  /*b9b0*/  ISETP.NE.AND P0, PT, R5, R2, PT ;  /* 0x000000020500720c */ /* 0x000fda0003f05270 */
[----:B------:R-:W-:Y:S05]  /*b9c0*/  @P0 BRA `(.L_x_15) ;  /* 0x0000000000300947 */ /* 0x000fea0003800000 */
[----:B------:R-:W-:Y:S01]  /*b9d0*/  R2UR UR4, R0 ;  /* 0x00000000000472ca */ /* 0x000fe200000e0000 */
[----:B------:R-:W-:Y:S01]  /*b9e0*/  VOTEU.ANY UR5, UPT, PT ;  /* 0x0000000000057886 */ /* 0x000fe200038e0100 */
[----:B------:R-:W0:Y:S01]  /*b9f0*/  S2R R0, SR_LANEID ;  /* 0x0000000000007919 */ /* 0x000e220000000000 */
[----:B------:R-:W-:-:S10]  /*ba00*/  UFLO.U32 UR5, UR5 ;  /* 0x00000005000572bd */ /* 0x000fd400080e0000 */
[----:B------:R-:W-:-:S06]  /*ba10*/  ULOP3.LUT UR4, URZ, UR4, URZ, 0x33, !UPT ;  /* 0x00000004ff047292 */ /* 0x000fcc000f8e33ff */
[----:B------:R-:W-:-:S04]  /*ba20*/  IMAD.U32 R2, RZ, RZ, UR4 ;  /* 0x00000004ff027e24 */ /* 0x000fc8000f8e00ff */
[----:B------:R-:W1:Y:S02]  /*ba30*/  REDUX UR7, R2 ;  /* 0x00000000020773c4 */ /* 0x000e640000000000 */
[----:B------:R2:W-:Y:S01]  /*ba40*/  UTCATOMSWS.AND URZ, UR4 ;  /* 0x0000000400ff79e3 */ /* 0x0005e20008000000 */
[----:B0-----:R-:W-:Y:S01]  /*ba50*/  ISETP.EQ.U32.AND P0, PT, R0, UR5, PT ;  /* 0x0000000500007c0c */ /* 0x001fe2000bf02070 */
[----:B-1----:R-:W-:-:S12]  /*ba60*/  IMAD.U32 R0, RZ, RZ, UR7 ;  /* 0x00000007ff007e24 */ /* 0x002fd8000f8e00ff */
[----:B------:R2:W-:Y:S01]  /*ba70*/  @P0 ATOMS.AND RZ, [UR6], R0 ;  /* 0x00000000ffff098c */ /* 0x0005e2000a800006 */
[----:B------:R-:W-:Y:S05]  /*ba80*/  BRA `(.L_x_13) ;  /* 0x0000000000147947 */ /* 0x000fea0003800000 */
.L_x_15:
[----:B------:R-:W-:-:S07]  /*ba90*/  MOV R2, 0xbab0 ;  /* 0x0000bab000027802 */ /* 0x000fce0000000f00 */
[----:B------:R-:W-:Y:S05]  /*baa0*/  CALL.REL.NOINC `($__internal_0_$__cuda_sm10x_tcgen05_guardrail_trap_col_being_dealloced_not_returned_by_alloc) ;  /* 0x00000000002c7944 */ /* 0x000fea0003c00000 */
[----:B------:R-:W-:Y:S05]  /*bab0*/  BRA `(.L_x_13) ;  /* 0x0000000000087947 */ /* 0x000fea0003800000 */
.L_x_14:
[----:B------:R-:W-:-:S07]  /*bac0*/  MOV R2, 0xbae0 ;  /* 0x0000bae000027802 */ /* 0x000fce0000000f00 */
[----:B------:R-:W-:Y:S05]  /*bad0*/  CALL.REL.NOINC `($__internal_2_$__cuda_sm10x_tcgen05_guardrail_trap_unallocated_columns_being_dealloced) ;  /* 0x0000000000387944 */ /* 0x000fea0003c00000 */
.L_x_13:
[----:B------:R-:W-:Y:S01]  /*bae0*/  NOP ;  /* 0x0000000000007918 */ /* 0x000fe20000000000 */
[----:B--2---:R-:W-:Y:S05]  /*baf0*/  EXIT ;  /* 0x000000000000794d */ /* 0x004fea0003800000 */
.L_x_8:
[----:B------:R-:W0:Y:S02]  /*bb00*/  SYNCS.PHASECHK.TRANS64.TRYWAIT P1, [UR6], R119 ;  /* 0x00000077ff0075a7 */ /* 0x000e240008021106 */
[----:B0-----:R-:W-:Y:S05]  /*bb10*/  @!P1 BRA `(.L_x_8) ;  /* 0xfffffffc00f89947 */ /* 0x001fea000383ffff */
[----:B------:R-:W-:Y:S05]  /*bb20*/  BRA `(.L_x_16) ;  /* 0xffffffbc003c7947 */ /* 0x000fea000383ffff */
.L_x_12:
[----:B------:R-:W1:Y:S02]  /*bb30*/  SYNCS.PHASECHK.TRANS64.TRYWAIT P0, [UR6], R0 ;  /* 0x00000000ff0075a7 */ /* 0x000e640008001106 */
[----:B-1----:R-:W-:Y:S05]  /*bb40*/  @!P0 BRA `(.L_x_12) ;  /* 0xfffffffc00f88947 */ /* 0x002fea000383ffff */
[----:B------:R-:W-:Y:S05]  /*bb50*/  BRA `(.L_x_11) ;  /* 0xfffffff0001c7947 */ /* 0x000fea000383ffff */
        .weak           $__internal_0_$__cuda_sm10x_tcgen05_guardrail_trap_col_being_dealloced_not_returned_by_alloc
        .type           $__internal_0_$__cuda_sm10x_tcgen05_guardrail_trap_col_being_dealloced_not_returned_by_alloc,@function
        .size           $__internal_0_$__cuda_sm10x_tcgen05_guardrail_trap_col_being_dealloced_not_returned_by_alloc,($__internal_1_$__cuda_sm10x_tcgen05_guardrail_trap_phase_invalid_during_alloc - $__internal_0_$__cuda_sm10x_tcgen05_guardrail_trap_col_being_dealloced_not_returned_by_alloc)
$__internal_0_$__cuda_sm10x_tcgen05_guardrail_trap_col_being_dealloced_not_returned_by_alloc:
[----:B------:R-:W-:Y:S05]  /*bb60*/  BPT.TRAP 0x1 ;  /* 0x000000040000795c */ /* 0x000fea0000300000 */
[----:B------:R-:W-:-:S04]  /*bb70*/  IMAD.MOV.U32 R3, RZ, RZ, 0x0 ;  /* 0x00000000ff037424 */ /* 0x000fc800078e00ff */
[----:B------:R-:W-:Y:S05]  /*bb80*/  RET.REL.NODEC R2 `(matmul_kernel) ;  /* 0xffffff44021c7950 */ /* 0x000fea0003c3ffff */
        .weak           $__internal_1_$__cuda_sm10x_tcgen05_guardrail_trap_phase_invalid_during_alloc
        .type           $__internal_1_$__cuda_sm10x_tcgen05_guardrail_trap_phase_invalid_during_alloc,@function
        .size           $__internal_1_$__cuda_sm10x_tcgen05_guardrail_trap_phase_invalid_during_alloc,($__internal_2_$__cuda_sm10x_tcgen05_guardrail_trap_unallocated_columns_being_dealloced - $__internal_1_$__cuda_sm10x_tcgen05_guardrail_trap_phase_invalid_during_alloc)
$__internal_1_$__cuda_sm10x_tcgen05_guardrail_trap_phase_invalid_during_alloc:
[----:B------:R-:W-:Y:S05]  /*bb90*/  BPT.TRAP 0x1 ;  /* 0x000000040000795c */ /* 0x000fea0000300000 */
[----:B------:R-:W-:-:S04]  /*bba0*/  IMAD.MOV.U32 R3, RZ, RZ, 0x0 ;  /* 0x00000000ff037424 */ /* 0x000fc800078e00ff */
[----:B------:R-:W-:Y:S05]  /*bbb0*/  RET.REL.NODEC R2 `(matmul_kernel) ;  /* 0xffffff4402107950 */ /* 0x000fea0003c3ffff */
        .weak           $__internal_2_$__cuda_sm10x_tcgen05_guardrail_trap_unallocated_columns_being_dealloced
        .type           $__internal_2_$__cuda_sm10x_tcgen05_guardrail_trap_unallocated_columns_being_dealloced,@function
        .size           $__internal_2_$__cuda_sm10x_tcgen05_guardrail_trap_unallocated_columns_being_dealloced,(.L_x_20 - $__internal_2_$__cuda_sm10x_tcgen05_guardrail_trap_unallocated_columns_being_dealloced)
$__internal_2_$__cuda_sm10x_tcgen05_guardrail_trap_unallocated_columns_being_dealloced:
[----:B------:R-:W-:Y:S05]  /*bbc0*/  BPT.TRAP 0x1 ;  /* 0x000000040000795c */ /* 0x000fea0000300000 */
[----:B------:R-:W-:-:S04]  /*bbd0*/  IMAD.MOV.U32 R3, RZ, RZ, 0x0 ;  /* 0x00000000ff037424 */ /* 0x000fc800078e00ff */
[----:B------:R-:W-:Y:S05]  /*bbe0*/  RET.REL.NODEC R2 `(matmul_kernel) ;  /* 0xffffff4402047950 */ /* 0x000fea0003c3ffff */
.L_x_17:
[----:B------:R-:W-:-:S00]  /*bbf0*/  BRA `(.L_x_17) ;  /* 0xfffffffc00fc7947 */ /* 0x000fc0000383ffff */
[----:B------:R-:W-:-:S00]  /*bc00*/  NOP ;  /* 0x0000000000007918 */ /* 0x000fc00000000000 */
[----:B------:R-:W-:-:S00]  /*bc10*/  NOP ;  /* 0x0000000000007918 */ /* 0x000fc00000000000 */
[----:B------:R-:W-:-:S00]  /*bc20*/  NOP ;  /* 0x0000000000007918 */ /* 0x000fc00000000000 */
[----:B------:R-:W-:-:S00]  /*bc30*/  NOP ;  /* 0x0000000000007918 */ /* 0x000fc00000000000 */
[----:B------:R-:W-:-:S00]  /*bc40*/  NOP ;  /* 0x0000000000007918 */ /* 0x000fc00000000000 */
[----:B------:R-:W-:-:S00]  /*bc50*/  NOP ;  /* 0x0000000000007918 */ /* 0x000fc00000000000 */
[----:B------:R-:W-:-:S00]  /*bc60*/  NOP ;  /* 0x0000000000007918 */ /* 0x000fc00000000000 */
[----:B------:R-:W-:-:S00]  /*bc70*/  NOP ;  /* 0x0000000000007918 */ /* 0x000fc00000000000 */
.L_x_20:


//--------------------- .nv.shared.matmul_kernel  --------------------------
	.section	.nv.shared.matmul_kernel,"aw",@nobits
	.sectionflags	@""
	.align	16
	.zero		1024


//--------------------- .nv.shared.reserved.0     --------------------------
	.section	.nv.shared.reserved.0,"aw",@nobits
	.align	8
	.weak		__nv_reservedSMEM_offset_0_alias
	.size		__nv_reservedSMEM_offset_0_alias, 0, 64
	.other		__nv_reservedSMEM_offset_0_alias,@"STO_CUDA_RESERVED_SHARED STV_DEFAULT"
__nv_reservedSMEM_offset_0_alias:
	.zero		0
.nv.shared.reserved.0:
	.zero		64
	.weak		__nv_reservedSMEM_allocation_phase
	.type		__nv_reservedSMEM_allocation_phase,@object
	.size		__nv_reservedSMEM_allocation_phase,(.L_0 - __nv_reservedSMEM_allocation_phase)
__nv_reservedSMEM_allocation_phase:
	.zero		1
.L_0:
	.zero		7
	.weak		__nv_reservedSMEM_devtool_atexit_pc
	.type		__nv_reservedSMEM_devtool_atexit_pc,@object
	.size		__nv_reservedSMEM_devtool_atexit_pc,(__nv_reservedSMEM_allocation_mask - __nv_reservedSMEM_devtool_atexit_pc)
__nv_reservedSMEM_devtool_atexit_pc:
	.zero		8
	.weak		__nv_reservedSMEM_allocation_mask
	.type		__nv_reservedSMEM_allocation_mask,@object
	.size		__nv_reservedSMEM_allocation_mask,(.L_2 - __nv_reservedSMEM_allocation_mask)
__nv_reservedSMEM_allocation_mask:
	.zero		4
.L_2:


//--------------------- .nv.constant0.matmul_kernel --------------------------
	.section	.nv.constant0.matmul_kernel,"a",@progbits
	.sectionflags	@""
	.align	4
.nv.constant0.matmul_kernel:
	.zero		976


//--------------------- SYMBOLS --------------------------

	.type		.nv.reservedSmem.offset0,@object
	.size		.nv.reservedSmem.offset0,0x4
	.type		.nv.reservedSmem.cap,@object
	.size		.nv.reservedSmem.cap,0x4
